//
// Generated by NVIDIA NVVM Compiler
//
// Compiler Build ID: CL-36424714
// Cuda compilation tools, release 13.0, V13.0.88
// Based on NVVM 20.0.0
//

.version 9.0
.target sm_100
.address_size 64

	// .globl	_Z11calc_forcesP4Bodyidd

.visible .entry _Z11calc_forcesP4Bodyidd(
	.param .u64 .ptr .align 1 _Z11calc_forcesP4Bodyidd_param_0,
	.param .u32 _Z11calc_forcesP4Bodyidd_param_1,
	.param .f64 _Z11calc_forcesP4Bodyidd_param_2,
	.param .f64 _Z11calc_forcesP4Bodyidd_param_3
)
{
	.reg .pred 	%p<18>;
	.reg .b32 	%r<35>;
	.reg .b64 	%rd<16>;
	.reg .b64 	%fd<242>;

	ld.param.u64 	%rd7, [_Z11calc_forcesP4Bodyidd_param_0];
	ld.param.u32 	%r17, [_Z11calc_forcesP4Bodyidd_param_1];
	cvta.to.global.u64 	%rd1, %rd7;
	mov.u32 	%r18, %ctaid.x;
	mov.u32 	%r1, %ntid.x;
	mov.u32 	%r19, %tid.x;
	mad.lo.s32 	%r29, %r18, %r1, %r19;
	setp.ge.s32 	%p1, %r29, %r17;
	@%p1 bra 	$L__BB0_26;
	setp.gt.s32 	%p2, %r17, 0;
	mov.u32 	%r20, %nctaid.x;
	mul.lo.s32 	%r3, %r1, %r20;
	@%p2 bra 	$L__BB0_2;
	bra.uni 	$L__BB0_25;
$L__BB0_2:
	and.b32  	%r4, %r17, 2147483644;
	add.s64 	%rd3, %rd1, 216;
$L__BB0_3:
	setp.lt.u32 	%p4, %r17, 4;
	mul.wide.s32 	%rd11, %r29, 104;
	add.s64 	%rd2, %rd1, %rd11;
	ld.global.f64 	%fd1, [%rd2+8];
	ld.global.f64 	%fd2, [%rd2+16];
	ld.global.f64 	%fd3, [%rd2+24];
	ld.global.f64 	%fd4, [%rd2+80];
	mov.f64 	%fd211, 0d0000000000000000;
	mov.b32 	%r33, 0;
	mov.f64 	%fd210, %fd211;
	mov.f64 	%fd209, %fd211;
	@%p4 bra 	$L__BB0_14;
	neg.s32 	%r30, %r29;
	mov.f64 	%fd211, 0d0000000000000000;
	mov.b32 	%r31, 0;
	mov.u64 	%rd15, %rd3;
$L__BB0_5:
	.pragma "nounroll";
	setp.eq.s32 	%p5, %r30, 0;
	@%p5 bra 	$L__BB0_7;
	ld.global.f64 	%fd65, [%rd15+-208];
	ld.global.f64 	%fd66, [%rd15+-200];
	ld.global.f64 	%fd67, [%rd15+-192];
	ld.global.f64 	%fd68, [%rd15+-136];
	sub.f64 	%fd69, %fd65, %fd1;
	sub.f64 	%fd70, %fd66, %fd2;
	sub.f64 	%fd71, %fd67, %fd3;
	mul.f64 	%fd72, %fd70, %fd70;
	fma.rn.f64 	%fd73, %fd69, %fd69, %fd72;
	fma.rn.f64 	%fd74, %fd71, %fd71, %fd73;
	sqrt.rn.f64 	%fd75, %fd74;
	mul.f64 	%fd76, %fd4, %fd68;
	fma.rn.f64 	%fd77, %fd75, %fd75, 0d41CAD27480000000;
	div.rn.f64 	%fd78, %fd76, %fd77;
	mul.f64 	%fd79, %fd69, %fd78;
	div.rn.f64 	%fd80, %fd79, %fd75;
	add.f64 	%fd209, %fd209, %fd80;
	mul.f64 	%fd81, %fd70, %fd78;
	div.rn.f64 	%fd82, %fd81, %fd75;
	add.f64 	%fd210, %fd210, %fd82;
	mul.f64 	%fd83, %fd71, %fd78;
	div.rn.f64 	%fd84, %fd83, %fd75;
	add.f64 	%fd211, %fd211, %fd84;
$L__BB0_7:
	add.s32 	%r23, %r31, 1;
	setp.eq.s32 	%p6, %r23, %r29;
	@%p6 bra 	$L__BB0_9;
	ld.global.f64 	%fd85, [%rd15+-104];
	ld.global.f64 	%fd86, [%rd15+-96];
	ld.global.f64 	%fd87, [%rd15+-88];
	ld.global.f64 	%fd88, [%rd15+-32];
	sub.f64 	%fd89, %fd85, %fd1;
	sub.f64 	%fd90, %fd86, %fd2;
	sub.f64 	%fd91, %fd87, %fd3;
	mul.f64 	%fd92, %fd90, %fd90;
	fma.rn.f64 	%fd93, %fd89, %fd89, %fd92;
	fma.rn.f64 	%fd94, %fd91, %fd91, %fd93;
	sqrt.rn.f64 	%fd95, %fd94;
	mul.f64 	%fd96, %fd4, %fd88;
	fma.rn.f64 	%fd97, %fd95, %fd95, 0d41CAD27480000000;
	div.rn.f64 	%fd98, %fd96, %fd97;
	mul.f64 	%fd99, %fd89, %fd98;
	div.rn.f64 	%fd100, %fd99, %fd95;
	add.f64 	%fd209, %fd209, %fd100;
	mul.f64 	%fd101, %fd90, %fd98;
	div.rn.f64 	%fd102, %fd101, %fd95;
	add.f64 	%fd210, %fd210, %fd102;
	mul.f64 	%fd103, %fd91, %fd98;
	div.rn.f64 	%fd104, %fd103, %fd95;
	add.f64 	%fd211, %fd211, %fd104;
$L__BB0_9:
	add.s32 	%r24, %r31, 2;
	setp.eq.s32 	%p7, %r24, %r29;
	@%p7 bra 	$L__BB0_11;
	ld.global.f64 	%fd105, [%rd15];
	ld.global.f64 	%fd106, [%rd15+8];
	ld.global.f64 	%fd107, [%rd15+16];
	ld.global.f64 	%fd108, [%rd15+72];
	sub.f64 	%fd109, %fd105, %fd1;
	sub.f64 	%fd110, %fd106, %fd2;
	sub.f64 	%fd111, %fd107, %fd3;
	mul.f64 	%fd112, %fd110, %fd110;
	fma.rn.f64 	%fd113, %fd109, %fd109, %fd112;
	fma.rn.f64 	%fd114, %fd111, %fd111, %fd113;
	sqrt.rn.f64 	%fd115, %fd114;
	mul.f64 	%fd116, %fd4, %fd108;
	fma.rn.f64 	%fd117, %fd115, %fd115, 0d41CAD27480000000;
	div.rn.f64 	%fd118, %fd116, %fd117;
	mul.f64 	%fd119, %fd109, %fd118;
	div.rn.f64 	%fd120, %fd119, %fd115;
	add.f64 	%fd209, %fd209, %fd120;
	mul.f64 	%fd121, %fd110, %fd118;
	div.rn.f64 	%fd122, %fd121, %fd115;
	add.f64 	%fd210, %fd210, %fd122;
	mul.f64 	%fd123, %fd111, %fd118;
	div.rn.f64 	%fd124, %fd123, %fd115;
	add.f64 	%fd211, %fd211, %fd124;
$L__BB0_11:
	add.s32 	%r25, %r31, 3;
	setp.eq.s32 	%p8, %r25, %r29;
	@%p8 bra 	$L__BB0_13;
	ld.global.f64 	%fd125, [%rd15+104];
	ld.global.f64 	%fd126, [%rd15+112];
	ld.global.f64 	%fd127, [%rd15+120];
	ld.global.f64 	%fd128, [%rd15+176];
	sub.f64 	%fd129, %fd125, %fd1;
	sub.f64 	%fd130, %fd126, %fd2;
	sub.f64 	%fd131, %fd127, %fd3;
	mul.f64 	%fd132, %fd130, %fd130;
	fma.rn.f64 	%fd133, %fd129, %fd129, %fd132;
	fma.rn.f64 	%fd134, %fd131, %fd131, %fd133;
	sqrt.rn.f64 	%fd135, %fd134;
	mul.f64 	%fd136, %fd4, %fd128;
	fma.rn.f64 	%fd137, %fd135, %fd135, 0d41CAD27480000000;
	div.rn.f64 	%fd138, %fd136, %fd137;
	mul.f64 	%fd139, %fd129, %fd138;
	div.rn.f64 	%fd140, %fd139, %fd135;
	add.f64 	%fd209, %fd209, %fd140;
	mul.f64 	%fd141, %fd130, %fd138;
	div.rn.f64 	%fd142, %fd141, %fd135;
	add.f64 	%fd210, %fd210, %fd142;
	mul.f64 	%fd143, %fd131, %fd138;
	div.rn.f64 	%fd144, %fd143, %fd135;
	add.f64 	%fd211, %fd211, %fd144;
$L__BB0_13:
	add.s32 	%r31, %r31, 4;
	add.s32 	%r30, %r30, 4;
	add.s64 	%rd15, %rd15, 416;
	setp.ne.s32 	%p9, %r31, %r4;
	mov.u32 	%r33, %r4;
	@%p9 bra 	$L__BB0_5;
$L__BB0_14:
	and.b32  	%r26, %r17, 3;
	setp.eq.s32 	%p10, %r26, 0;
	@%p10 bra 	$L__BB0_24;
	setp.eq.s32 	%p11, %r26, 1;
	@%p11 bra 	$L__BB0_21;
	setp.eq.s32 	%p12, %r33, %r29;
	mul.wide.u32 	%rd12, %r33, 104;
	add.s64 	%rd6, %rd1, %rd12;
	@%p12 bra 	$L__BB0_18;
	ld.global.f64 	%fd146, [%rd6+8];
	ld.global.f64 	%fd147, [%rd6+16];
	ld.global.f64 	%fd148, [%rd6+24];
	ld.global.f64 	%fd149, [%rd6+80];
	sub.f64 	%fd150, %fd146, %fd1;
	sub.f64 	%fd151, %fd147, %fd2;
	sub.f64 	%fd152, %fd148, %fd3;
	mul.f64 	%fd153, %fd151, %fd151;
	fma.rn.f64 	%fd154, %fd150, %fd150, %fd153;
	fma.rn.f64 	%fd155, %fd152, %fd152, %fd154;
	sqrt.rn.f64 	%fd156, %fd155;
	mul.f64 	%fd157, %fd4, %fd149;
	fma.rn.f64 	%fd158, %fd156, %fd156, 0d41CAD27480000000;
	div.rn.f64 	%fd159, %fd157, %fd158;
	mul.f64 	%fd160, %fd150, %fd159;
	div.rn.f64 	%fd161, %fd160, %fd156;
	add.f64 	%fd209, %fd209, %fd161;
	mul.f64 	%fd162, %fd151, %fd159;
	div.rn.f64 	%fd163, %fd162, %fd156;
	add.f64 	%fd210, %fd210, %fd163;
	mul.f64 	%fd164, %fd152, %fd159;
	div.rn.f64 	%fd165, %fd164, %fd156;
	add.f64 	%fd211, %fd211, %fd165;
$L__BB0_18:
	add.s32 	%r27, %r33, 1;
	setp.eq.s32 	%p13, %r27, %r29;
	@%p13 bra 	$L__BB0_20;
	ld.global.f64 	%fd166, [%rd6+112];
	ld.global.f64 	%fd167, [%rd6+120];
	ld.global.f64 	%fd168, [%rd6+128];
	ld.global.f64 	%fd169, [%rd6+184];
	sub.f64 	%fd170, %fd166, %fd1;
	sub.f64 	%fd171, %fd167, %fd2;
	sub.f64 	%fd172, %fd168, %fd3;
	mul.f64 	%fd173, %fd171, %fd171;
	fma.rn.f64 	%fd174, %fd170, %fd170, %fd173;
	fma.rn.f64 	%fd175, %fd172, %fd172, %fd174;
	sqrt.rn.f64 	%fd176, %fd175;
	mul.f64 	%fd177, %fd4, %fd169;
	fma.rn.f64 	%fd178, %fd176, %fd176, 0d41CAD27480000000;
	div.rn.f64 	%fd179, %fd177, %fd178;
	mul.f64 	%fd180, %fd170, %fd179;
	div.rn.f64 	%fd181, %fd180, %fd176;
	add.f64 	%fd209, %fd209, %fd181;
	mul.f64 	%fd182, %fd171, %fd179;
	div.rn.f64 	%fd183, %fd182, %fd176;
	add.f64 	%fd210, %fd210, %fd183;
	mul.f64 	%fd184, %fd172, %fd179;
	div.rn.f64 	%fd185, %fd184, %fd176;
	add.f64 	%fd211, %fd211, %fd185;
$L__BB0_20:
	add.s32 	%r33, %r33, 2;
$L__BB0_21:
	and.b32  	%r28, %r17, 1;
	setp.eq.b32 	%p14, %r28, 1;
	not.pred 	%p15, %p14;
	@%p15 bra 	$L__BB0_24;
	setp.eq.s32 	%p16, %r33, %r29;
	@%p16 bra 	$L__BB0_24;
	mul.wide.u32 	%rd13, %r33, 104;
	add.s64 	%rd14, %rd1, %rd13;
	ld.global.f64 	%fd186, [%rd14+8];
	ld.global.f64 	%fd187, [%rd14+16];
	ld.global.f64 	%fd188, [%rd14+24];
	ld.global.f64 	%fd189, [%rd14+80];
	sub.f64 	%fd190, %fd186, %fd1;
	sub.f64 	%fd191, %fd187, %fd2;
	sub.f64 	%fd192, %fd188, %fd3;
	mul.f64 	%fd193, %fd191, %fd191;
	fma.rn.f64 	%fd194, %fd190, %fd190, %fd193;
	fma.rn.f64 	%fd195, %fd192, %fd192, %fd194;
	sqrt.rn.f64 	%fd196, %fd195;
	mul.f64 	%fd197, %fd4, %fd189;
	fma.rn.f64 	%fd198, %fd196, %fd196, 0d41CAD27480000000;
	div.rn.f64 	%fd199, %fd197, %fd198;
	mul.f64 	%fd200, %fd190, %fd199;
	div.rn.f64 	%fd201, %fd200, %fd196;
	add.f64 	%fd209, %fd209, %fd201;
	mul.f64 	%fd202, %fd191, %fd199;
	div.rn.f64 	%fd203, %fd202, %fd196;
	add.f64 	%fd210, %fd210, %fd203;
	mul.f64 	%fd204, %fd192, %fd199;
	div.rn.f64 	%fd205, %fd204, %fd196;
	add.f64 	%fd211, %fd211, %fd205;
$L__BB0_24:
	st.global.f64 	[%rd2+56], %fd209;
	st.global.f64 	[%rd2+64], %fd210;
	st.global.f64 	[%rd2+72], %fd211;
	add.s32 	%r29, %r29, %r3;
	setp.lt.s32 	%p17, %r29, %r17;
	@%p17 bra 	$L__BB0_3;
	bra.uni 	$L__BB0_26;
$L__BB0_25:
	mul.wide.s32 	%rd8, %r29, 104;
	add.s64 	%rd9, %rd1, %rd8;
	mov.b64 	%rd10, 0;
	st.global.u64 	[%rd9+56], %rd10;
	st.global.u64 	[%rd9+64], %rd10;
	st.global.u64 	[%rd9+72], %rd10;
	add.s32 	%r29, %r29, %r3;
	setp.lt.s32 	%p3, %r29, %r17;
	@%p3 bra 	$L__BB0_25;
$L__BB0_26:
	ret;

}
	// .globl	_Z11move_bodiesP4Bodyid
.visible .entry _Z11move_bodiesP4Bodyid(
	.param .u64 .ptr .align 1 _Z11move_bodiesP4Bodyid_param_0,
	.param .u32 _Z11move_bodiesP4Bodyid_param_1,
	.param .f64 _Z11move_bodiesP4Bodyid_param_2
)
{
	.reg .pred 	%p<3>;
	.reg .b32 	%r<12>;
	.reg .b64 	%rd<6>;
	.reg .b64 	%fd<25>;

	ld.param.u32 	%r4, [_Z11move_bodiesP4Bodyid_param_1];
	mov.u32 	%r5, %ctaid.x;
	mov.u32 	%r6, %ntid.x;
	mov.u32 	%r7, %tid.x;
	mad.lo.s32 	%r11, %r5, %r6, %r7;
	setp.ge.s32 	%p1, %r11, %r4;
	@%p1 bra 	$L__BB1_3;
	mov.u32 	%r9, %nctaid.x;
$L__BB1_2:
	ld.param.f64 	%fd24, [_Z11move_bodiesP4Bodyid_param_2];
	ld.param.u32 	%r10, [_Z11move_bodiesP4Bodyid_param_1];
	ld.param.u64 	%rd5, [_Z11move_bodiesP4Bodyid_param_0];
	cvta.to.global.u64 	%rd2, %rd5;
	mul.wide.s32 	%rd3, %r11, 104;
	add.s64 	%rd4, %rd2, %rd3;
	ld.global.f64 	%fd2, [%rd4+8];
	ld.global.f64 	%fd3, [%rd4+16];
	ld.global.f64 	%fd4, [%rd4+24];
	ld.global.f64 	%fd5, [%rd4+32];
	ld.global.f64 	%fd6, [%rd4+40];
	ld.global.f64 	%fd7, [%rd4+48];
	ld.global.f64 	%fd8, [%rd4+56];
	ld.global.f64 	%fd9, [%rd4+64];
	ld.global.f64 	%fd10, [%rd4+72];
	ld.global.f64 	%fd11, [%rd4+80];
	mul.f64 	%fd12, %fd24, %fd8;
	div.rn.f64 	%fd13, %fd12, %fd11;
	add.f64 	%fd14, %fd5, %fd13;
	mul.f64 	%fd15, %fd24, %fd9;
	div.rn.f64 	%fd16, %fd15, %fd11;
	add.f64 	%fd17, %fd6, %fd16;
	mul.f64 	%fd18, %fd24, %fd10;
	div.rn.f64 	%fd19, %fd18, %fd11;
	add.f64 	%fd20, %fd7, %fd19;
	fma.rn.f64 	%fd21, %fd24, %fd14, %fd2;
	fma.rn.f64 	%fd22, %fd24, %fd17, %fd3;
	fma.rn.f64 	%fd23, %fd24, %fd20, %fd4;
	st.global.f64 	[%rd4+8], %fd21;
	st.global.f64 	[%rd4+16], %fd22;
	st.global.f64 	[%rd4+24], %fd23;
	st.global.f64 	[%rd4+32], %fd14;
	st.global.f64 	[%rd4+40], %fd17;
	st.global.f64 	[%rd4+48], %fd20;
	mad.lo.s32 	%r11, %r6, %r9, %r11;
	setp.lt.s32 	%p2, %r11, %r10;
	@%p2 bra 	$L__BB1_2;
$L__BB1_3:
	ret;

}


// ===== COMPILED SASS (sm_100) =====

	.target	sm_100

	.elftype	@"ET_EXEC"


//--------------------- .note.nv.tkinfo           --------------------------
	.section	.note.nv.tkinfo,"",@"SHT_NOTE"
	.sectionflags	@"SHF_NOTE_NV_TKINFO"
	.tkinfo
        /*0018*/ 	.word	0x00000002
        /*0030*/ 	.string	""
        /*0030*/ 	.string	"ptxas"
        /*0030*/ 	.string	"Cuda compilation tools, release 13.0, V13.0.88"
        /*0030*/ 	.string	"Build cuda_13.0.r13.0/compiler.36424714_0"
        /*0030*/ 	.string	"-arch sm_100 -m 64 "



//--------------------- .note.nv.cuinfo           --------------------------
	.section	.note.nv.cuinfo,"",@"SHT_NOTE"
	.sectionflags	@"SHF_NOTE_NV_CUINFO"
        /*0018*/ 	.short	0x0002
        /*001a*/ 	.short	0x0064
        /*001c*/ 	.short	0x0082
	.zero		2


//--------------------- .nv.info                  --------------------------
	.section	.nv.info,"",@"SHT_CUDA_INFO"
	.align	4


	//----- nvinfo : EIATTR_REGCOUNT
	.align		4
        /*0000*/ 	.byte	0x04, 0x2f
        /*0002*/ 	.short	(.L_1 - .L_0)
	.align		4
.L_0:
        /*0004*/ 	.word	index@(_Z11calc_forcesP4Bodyidd)
        /*0008*/ 	.word	0x00000036


	//----- nvinfo : EIATTR_FRAME_SIZE
	.align		4
.L_1:
        /*000c*/ 	.byte	0x04, 0x11
        /*000e*/ 	.short	(.L_3 - .L_2)
	.align		4
.L_2:
        /*0010*/ 	.word	index@($__internal_2_$__cuda_sm20_dsqrt_rn_f64_mediumpath_v1)
        /*0014*/ 	.word	0x00000000


	//----- nvinfo : EIATTR_FRAME_SIZE
	.align		4
.L_3:
        /*0018*/ 	.byte	0x04, 0x11
        /*001a*/ 	.short	(.L_5 - .L_4)
	.align		4
.L_4:
        /*001c*/ 	.word	index@($__internal_1_$__cuda_sm20_div_rn_f64_full)
        /*0020*/ 	.word	0x00000000


	//----- nvinfo : EIATTR_FRAME_SIZE
	.align		4
.L_5:
        /*0024*/ 	.byte	0x04, 0x11
        /*0026*/ 	.short	(.L_7 - .L_6)
	.align		4
.L_6:
        /*0028*/ 	.word	index@(_Z11calc_forcesP4Bodyidd)
        /*002c*/ 	.word	0x00000000


	//----- nvinfo : EIATTR_REGCOUNT
	.align		4
.L_7:
        /*0030*/ 	.byte	0x04, 0x2f
        /*0032*/ 	.short	(.L_9 - .L_8)
	.align		4
.L_8:
        /*0034*/ 	.word	index@(_Z11move_bodiesP4Bodyid)
        /*0038*/ 	.word	0x0000002e


	//----- nvinfo : EIATTR_FRAME_SIZE
	.align		4
.L_9:
        /*003c*/ 	.byte	0x04, 0x11
        /*003e*/ 	.short	(.L_11 - .L_10)
	.align		4
.L_10:
        /*0040*/ 	.word	index@($__internal_0_$__cuda_sm20_div_rn_f64_full)
        /*0044*/ 	.word	0x00000000


	//----- nvinfo : EIATTR_FRAME_SIZE
	.align		4
.L_11:
        /*0048*/ 	.byte	0x04, 0x11
        /*004a*/ 	.short	(.L_13 - .L_12)
	.align		4
.L_12:
        /*004c*/ 	.word	index@(_Z11move_bodiesP4Bodyid)
        /*0050*/ 	.word	0x00000000


	//----- nvinfo : EIATTR_MIN_STACK_SIZE
	.align		4
.L_13:
        /*0054*/ 	.byte	0x04, 0x12
        /*0056*/ 	.short	(.L_15 - .L_14)
	.align		4
.L_14:
        /*0058*/ 	.word	index@(_Z11move_bodiesP4Bodyid)
        /*005c*/ 	.word	0x00000000


	//----- nvinfo : EIATTR_MIN_STACK_SIZE
	.align		4
.L_15:
        /*0060*/ 	.byte	0x04, 0x12
        /*0062*/ 	.short	(.L_17 - .L_16)
	.align		4
.L_16:
        /*0064*/ 	.word	index@(_Z11calc_forcesP4Bodyidd)
        /*0068*/ 	.word	0x00000000
.L_17:


//--------------------- .nv.compat                --------------------------
	.section	.nv.compat,"",@"SHT_CUDA_COMPAT_INFO"
	.align	4
        /*0000*/ 	.byte	0x02, 0x09, 0x00, 0x00, 0x02, 0x02, 0x01, 0x00, 0x02, 0x05, 0x05, 0x00, 0x03, 0x07, 0x01, 0x01
        /*0010*/ 	.byte	0x02, 0x03, 0x00, 0x00, 0x02, 0x06, 0x01, 0x00, 0x04, 0x0b, 0x08, 0x00, 0x01, 0x00, 0x00, 0x00
        /*0020*/ 	.byte	0x00, 0x00, 0x00, 0x00


//--------------------- .nv.info._Z11move_bodiesP4Bodyid --------------------------
	.section	.nv.info._Z11move_bodiesP4Bodyid,"",@"SHT_CUDA_INFO"
	.sectionflags	@""
	.align	4


	//----- nvinfo : EIATTR_CUDA_API_VERSION
	.align		4
        /*0000*/ 	.byte	0x04, 0x37
        /*0002*/ 	.short	(.L_19 - .L_18)
.L_18:
        /*0004*/ 	.word	0x00000082


	//----- nvinfo : EIATTR_KPARAM_INFO
	.align		4
.L_19:
        /*0008*/ 	.byte	0x04, 0x17
        /*000a*/ 	.short	(.L_21 - .L_20)
.L_20:
        /*000c*/ 	.word	0x00000000
        /*0010*/ 	.short	0x0002
        /*0012*/ 	.short	0x0010
        /*0014*/ 	.byte	0x00, 0xf0, 0x21, 0x00


	//----- nvinfo : EIATTR_KPARAM_INFO
	.align		4
.L_21:
        /*0018*/ 	.byte	0x04, 0x17
        /*001a*/ 	.short	(.L_23 - .L_22)
.L_22:
        /*001c*/ 	.word	0x00000000
        /*0020*/ 	.short	0x0001
        /*0022*/ 	.short	0x0008
        /*0024*/ 	.byte	0x00, 0xf0, 0x11, 0x00


	//----- nvinfo : EIATTR_KPARAM_INFO
	.align		4
.L_23:
        /*0028*/ 	.byte	0x04, 0x17
        /*002a*/ 	.short	(.L_25 - .L_24)
.L_24:
        /*002c*/ 	.word	0x00000000
        /*0030*/ 	.short	0x0000
        /*0032*/ 	.short	0x0000
        /*0034*/ 	.byte	0x00, 0xf5, 0x21, 0x00


	//----- nvinfo : EIATTR_SPARSE_MMA_MASK
	.align		4
.L_25:
        /*0038*/ 	.byte	0x03, 0x50
        /*003a*/ 	.short	0x0000


	//----- nvinfo : EIATTR_MAXREG_COUNT
	.align		4
        /*003c*/ 	.byte	0x03, 0x1b
        /*003e*/ 	.short	0x00ff


	//----- nvinfo : EIATTR_MERCURY_ISA_VERSION
	.align		4
        /*0040*/ 	.byte	0x03, 0x5f
        /*0042*/ 	.short	0x0101


	//----- nvinfo : EIATTR_VRC_CTA_INIT_COUNT
	.align		4
        /*0044*/ 	.byte	0x02, 0x4a
	.zero		1
	.zero		1


	//----- nvinfo : EIATTR_EXIT_INSTR_OFFSETS
	.align		4
        /*0048*/ 	.byte	0x04, 0x1c
        /*004a*/ 	.short	(.L_27 - .L_26)


	//   ....[0]....
.L_26:
        /*004c*/ 	.word	0x00000070


	//   ....[1]....
        /*0050*/ 	.word	0x00000700


	//----- nvinfo : EIATTR_CRS_STACK_SIZE
	.align		4
.L_27:
        /*0054*/ 	.byte	0x04, 0x1e
        /*0056*/ 	.short	(.L_29 - .L_28)
.L_28:
        /*0058*/ 	.word	0x00000000


	//----- nvinfo : EIATTR_CBANK_PARAM_SIZE
	.align		4
.L_29:
        /*005c*/ 	.byte	0x03, 0x19
        /*005e*/ 	.short	0x0018


	//----- nvinfo : EIATTR_PARAM_CBANK
	.align		4
        /*0060*/ 	.byte	0x04, 0x0a
        /*0062*/ 	.short	(.L_31 - .L_30)
	.align		4
.L_30:
        /*0064*/ 	.word	index@(.nv.constant0._Z11move_bodiesP4Bodyid)
        /*0068*/ 	.short	0x0380
        /*006a*/ 	.short	0x0018


	//----- nvinfo : EIATTR_SW_WAR
	.align		4
.L_31:
        /*006c*/ 	.byte	0x04, 0x36
        /*006e*/ 	.short	(.L_33 - .L_32)
.L_32:
        /*0070*/ 	.word	0x00000008
.L_33:


//--------------------- .nv.info._Z11calc_forcesP4Bodyidd --------------------------
	.section	.nv.info._Z11calc_forcesP4Bodyidd,"",@"SHT_CUDA_INFO"
	.sectionflags	@""
	.align	4


	//----- nvinfo : EIATTR_CUDA_API_VERSION
	.align		4
        /*0000*/ 	.byte	0x04, 0x37
        /*0002*/ 	.short	(.L_35 - .L_34)
.L_34:
        /*0004*/ 	.word	0x00000082


	//----- nvinfo : EIATTR_KPARAM_INFO
	.align		4
.L_35:
        /*0008*/ 	.byte	0x04, 0x17
        /*000a*/ 	.short	(.L_37 - .L_36)
.L_36:
        /*000c*/ 	.word	0x00000000
        /*0010*/ 	.short	0x0003
        /*0012*/ 	.short	0x0018
        /*0014*/ 	.byte	0x00, 0xf0, 0x21, 0x00


	//----- nvinfo : EIATTR_KPARAM_INFO
	.align		4
.L_37:
        /*0018*/ 	.byte	0x04, 0x17
        /*001a*/ 	.short	(.L_39 - .L_38)
.L_38:
        /*001c*/ 	.word	0x00000000
        /*0020*/ 	.short	0x0002
        /*0022*/ 	.short	0x0010
        /*0024*/ 	.byte	0x00, 0xf0, 0x21, 0x00


	//----- nvinfo : EIATTR_KPARAM_INFO
	.align		4
.L_39:
        /*0028*/ 	.byte	0x04, 0x17
        /*002a*/ 	.short	(.L_41 - .L_40)
.L_40:
        /*002c*/ 	.word	0x00000000
        /*0030*/ 	.short	0x0001
        /*0032*/ 	.short	0x0008
        /*0034*/ 	.byte	0x00, 0xf0, 0x11, 0x00


	//----- nvinfo : EIATTR_KPARAM_INFO
	.align		4
.L_41:
        /*0038*/ 	.byte	0x04, 0x17
        /*003a*/ 	.short	(.L_43 - .L_42)
.L_42:
        /*003c*/ 	.word	0x00000000
        /*0040*/ 	.short	0x0000
        /*0042*/ 	.short	0x0000
        /*0044*/ 	.byte	0x00, 0xf5, 0x21, 0x00


	//----- nvinfo : EIATTR_SPARSE_MMA_MASK
	.align		4
.L_43:
        /*0048*/ 	.byte	0x03, 0x50
        /*004a*/ 	.short	0x0000


	//----- nvinfo : EIATTR_MAXREG_COUNT
	.align		4
        /*004c*/ 	.byte	0x03, 0x1b
        /*004e*/ 	.short	0x00ff


	//----- nvinfo : EIATTR_MERCURY_ISA_VERSION
	.align		4
        /*0050*/ 	.byte	0x03, 0x5f
        /*0052*/ 	.short	0x0101


	//----- nvinfo : EIATTR_VRC_CTA_INIT_COUNT
	.align		4
        /*0054*/ 	.byte	0x02, 0x4a
	.zero		1
	.zero		1


	//----- nvinfo : EIATTR_EXIT_INSTR_OFFSETS
	.align		4
        /*0058*/ 	.byte	0x04, 0x1c
        /*005a*/ 	.short	(.L_45 - .L_44)


	//   ....[0]....
.L_44:
        /*005c*/ 	.word	0x00000070


	//   ....[1]....
        /*0060*/ 	.word	0x00000150


	//   ....[2]....
        /*0064*/ 	.word	0x000040d0


	//----- nvinfo : EIATTR_CRS_STACK_SIZE
	.align		4
.L_45:
        /*0068*/ 	.byte	0x04, 0x1e
        /*006a*/ 	.short	(.L_47 - .L_46)
.L_46:
        /*006c*/ 	.word	0x00000000


	//----- nvinfo : EIATTR_CBANK_PARAM_SIZE
	.align		4
.L_47:
        /*0070*/ 	.byte	0x03, 0x19
        /*0072*/ 	.short	0x0020


	//----- nvinfo : EIATTR_PARAM_CBANK
	.align		4
        /*0074*/ 	.byte	0x04, 0x0a
        /*0076*/ 	.short	(.L_49 - .L_48)
	.align		4
.L_48:
        /*0078*/ 	.word	index@(.nv.constant0._Z11calc_forcesP4Bodyidd)
        /*007c*/ 	.short	0x0380
        /*007e*/ 	.short	0x0020


	//----- nvinfo : EIATTR_SW_WAR
	.align		4
.L_49:
        /*0080*/ 	.byte	0x04, 0x36
        /*0082*/ 	.short	(.L_51 - .L_50)
.L_50:
        /*0084*/ 	.word	0x00000008
.L_51:


//--------------------- .nv.callgraph             --------------------------
	.section	.nv.callgraph,"",@"SHT_CUDA_CALLGRAPH"
	.align	4
	.sectionentsize	8
	.align		4
        /*0000*/ 	.word	0x00000000
	.align		4
        /*0004*/ 	.word	0xffffffff
	.align		4
        /*0008*/ 	.word	0x00000000
	.align		4
        /*000c*/ 	.word	0xfffffffe
	.align		4
        /*0010*/ 	.word	0x00000000
	.align		4
        /*0014*/ 	.word	0xfffffffd
	.align		4
        /*0018*/ 	.word	0x00000000
	.align		4
        /*001c*/ 	.word	0xfffffffc


//--------------------- .text._Z11move_bodiesP4Bodyid --------------------------
	.section	.text._Z11move_bodiesP4Bodyid,"ax",@progbits
	.align	128
        .global         _Z11move_bodiesP4Bodyid
        .type           _Z11move_bodiesP4Bodyid,@function
        .size           _Z11move_bodiesP4Bodyid,(.L_x_113 - _Z11move_bodiesP4Bodyid)
        .other          _Z11move_bodiesP4Bodyid,@"STO_CUDA_ENTRY STV_DEFAULT"
_Z11move_bodiesP4Bodyid:
.text._Z11move_bodiesP4Bodyid:
[----:B------:R-:W-:Y:S01]  /*0000*/  LDC R1, c[0x0][0x37c] ;  /* 0x0000df00ff017b82 */ /* 0x000fe20000000800 */
[----:B------:R-:W0:Y:S07]  /*0010*/  S2R R3, SR_TID.X ;  /* 0x0000000000037919 */ /* 0x000e2e0000002100 */
[----:B------:R-:W0:Y:S01]  /*0020*/  S2UR UR4, SR_CTAID.X ;  /* 0x00000000000479c3 */ /* 0x000e220000002500 */
[----:B------:R-:W1:Y:S07]  /*0030*/  LDCU UR5, c[0x0][0x388] ;  /* 0x00007100ff0577ac */ /* 0x000e6e0008000800 */
[----:B------:R-:W0:Y:S02]  /*0040*/  LDC R2, c[0x0][0x360] ;  /* 0x0000d800ff027b82 */ /* 0x000e240000000800 */
[----:B0-----:R-:W-:-:S05]  /*0050*/  IMAD R3, R2, UR4, R3 ;  /* 0x0000000402037c24 */ /* 0x001fca000f8e0203 */
[----:B-1----:R-:W-:-:S13]  /*0060*/  ISETP.GE.AND P0, PT, R3, UR5, PT ;  /* 0x0000000503007c0c */ /* 0x002fda000bf06270 */
[----:B------:R-:W-:Y:S05]  /*0070*/  @P0 EXIT ;  /* 0x000000000000094d */ /* 0x000fea0003800000 */
[----:B------:R-:W0:Y:S01]  /*0080*/  LDC.64 R32, c[0x0][0x380] ;  /* 0x0000e000ff207b82 */ /* 0x000e220000000a00 */
[----:B------:R-:W1:Y:S01]  /*0090*/  LDCU UR4, c[0x0][0x370] ;  /* 0x00006e00ff0477ac */ /* 0x000e620008000800 */
[----:B------:R-:W2:Y:S01]  /*00a0*/  LDCU.64 UR6, c[0x0][0x358] ;  /* 0x00006b00ff0677ac */ /* 0x000ea20008000a00 */
[----:B------:R-:W3:Y:S01]  /*00b0*/  LDCU.64 UR8, c[0x0][0x390] ;  /* 0x00007200ff0877ac */ /* 0x000ee20008000a00 */
[----:B------:R-:W4:Y:S02]  /*00c0*/  LDCU UR5, c[0x0][0x388] ;  /* 0x00007100ff0577ac */ /* 0x000f240008000800 */
.L_x_6:
[----:B0-----:R-:W-:-:S05]  /*00d0*/  IMAD.WIDE R30, R3, 0x68, R32 ;  /* 0x00000068031e7825 */ /* 0x001fca00078e0220 */
[----:B--2---:R-:W2:Y:S04]  /*00e0*/  LDG.E.64 R28, desc[UR6][R30.64+0x50] ;  /* 0x000050061e1c7981 */ /* 0x004ea8000c1e1b00 */
[----:B------:R-:W3:Y:S04]  /*00f0*/  LDG.E.64 R4, desc[UR6][R30.64+0x38] ;  /* 0x000038061e047981 */ /* 0x000ee8000c1e1b00 */
[----:B------:R0:W5:Y:S04]  /*0100*/  LDG.E.64 R26, desc[UR6][R30.64+0x8] ;  /* 0x000008061e1a7981 */ /* 0x000168000c1e1b00 */
[----:B------:R0:W5:Y:S04]  /*0110*/  LDG.E.64 R24, desc[UR6][R30.64+0x10] ;  /* 0x000010061e187981 */ /* 0x000168000c1e1b00 */
[----:B------:R0:W5:Y:S04]  /*0120*/  LDG.E.64 R22, desc[UR6][R30.64+0x18] ;  /* 0x000018061e167981 */ /* 0x000168000c1e1b00 */
[----:B------:R0:W5:Y:S04]  /*0130*/  LDG.E.64 R20, desc[UR6][R30.64+0x20] ;  /* 0x000020061e147981 */ /* 0x000168000c1e1b00 */
[----:B------:R0:W5:Y:S04]  /*0140*/  LDG.E.64 R18, desc[UR6][R30.64+0x28] ;  /* 0x000028061e127981 */ /* 0x000168000c1e1b00 */
[----:B------:R0:W5:Y:S04]  /*0150*/  LDG.E.64 R16, desc[UR6][R30.64+0x30] ;  /* 0x000030061e107981 */ /* 0x000168000c1e1b00 */
[----:B------:R0:W5:Y:S04]  /*0160*/  LDG.E.64 R14, desc[UR6][R30.64+0x40] ;  /* 0x000040061e0e7981 */ /* 0x000168000c1e1b00 */
[----:B------:R0:W5:Y:S01]  /*0170*/  LDG.E.64 R12, desc[UR6][R30.64+0x48] ;  /* 0x000048061e0c7981 */ /* 0x000162000c1e1b00 */
[----:B------:R-:W-:Y:S01]  /*0180*/  IMAD.MOV.U32 R6, RZ, RZ, 0x1 ;  /* 0x00000001ff067424 */ /* 0x000fe200078e00ff */
[----:B------:R-:W-:Y:S01]  /*0190*/  BSSY.RECONVERGENT B0, `(.L_x_0) ;  /* 0x0000017000007945 */ /* 0x000fe20003800200 */
[----:B--2---:R-:W2:Y:S01]  /*01a0*/  MUFU.RCP64H R7, R29 ;  /* 0x0000001d00077308 */ /* 0x004ea20000001800 */
[----:B---3--:R-:W-:-:S10]  /*01b0*/  DMUL R10, R4, UR8 ;  /* 0x00000008040a7c28 */ /* 0x008fd40008000000 */
[----:B------:R-:W-:Y:S01]  /*01c0*/  FSETP.GEU.AND P1, PT, |R11|, 6.5827683646048100446e-37, PT ;  /* 0x036000000b00780b */ /* 0x000fe20003f2e200 */
[----:B--2---:R-:W-:-:S08]  /*01d0*/  DFMA R8, -R28, R6, 1 ;  /* 0x3ff000001c08742b */ /* 0x004fd00000000106 */
[----:B------:R-:W-:-:S08]  /*01e0*/  DFMA R8, R8, R8, R8 ;  /* 0x000000080808722b */ /* 0x000fd00000000008 */
[----:B------:R-:W-:-:S08]  /*01f0*/  DFMA R8, R6, R8, R6 ;  /* 0x000000080608722b */ /* 0x000fd00000000006 */
[----:B------:R-:W-:-:S08]  /*0200*/  DFMA R6, -R28, R8, 1 ;  /* 0x3ff000001c06742b */ /* 0x000fd00000000108 */
[----:B------:R-:W-:-:S08]  /*0210*/  DFMA R6, R8, R6, R8 ;  /* 0x000000060806722b */ /* 0x000fd00000000008 */
[----:B------:R-:W-:-:S08]  /*0220*/  DMUL R4, R10, R6 ;  /* 0x000000060a047228 */ /* 0x000fd00000000000 */
[----:B------:R-:W-:-:S08]  /*0230*/  DFMA R8, -R28, R4, R10 ;  /* 0x000000041c08722b */ /* 0x000fd0000000010a */
[----:B------:R-:W-:-:S10]  /*0240*/  DFMA R4, R6, R8, R4 ;  /* 0x000000080604722b */ /* 0x000fd40000000004 */
[----:B------:R-:W-:-:S05]  /*0250*/  FFMA R0, RZ, R29, R5 ;  /* 0x0000001dff007223 */ /* 0x000fca0000000005 */
[----:B------:R-:W-:-:S13]  /*0260*/  FSETP.GT.AND P0, PT, |R0|, 1.469367938527859385e-39, PT ;  /* 0x001000000000780b */ /* 0x000fda0003f04200 */
[----:B0-----:R-:W-:Y:S05]  /*0270*/  @P0 BRA P1, `(.L_x_1) ;  /* 0x0000000000200947 */ /* 0x001fea0000800000 */
[----:B------:R-:W-:Y:S01]  /*0280*/  IMAD.MOV.U32 R6, RZ, RZ, R10 ;  /* 0x000000ffff067224 */ /* 0x000fe200078e000a */
[----:B------:R-:W-:Y:S01]  /*0290*/  MOV R0, 0x2e0 ;  /* 0x000002e000007802 */ /* 0x000fe20000000f00 */
[----:B------:R-:W-:Y:S02]  /*02a0*/  IMAD.MOV.U32 R7, RZ, RZ, R11 ;  /* 0x000000ffff077224 */ /* 0x000fe400078e000b */
[----:B------:R-:W-:Y:S02]  /*02b0*/  IMAD.MOV.U32 R8, RZ, RZ, R28 ;  /* 0x000000ffff087224 */ /* 0x000fe400078e001c */
[----:B------:R-:W-:-:S07]  /*02c0*/  IMAD.MOV.U32 R9, RZ, RZ, R29 ;  /* 0x000000ffff097224 */ /* 0x000fce00078e001d */
[----:B-1--45:R-:W-:Y:S05]  /*02d0*/  CALL.REL.NOINC `($__internal_0_$__cuda_sm20_div_rn_f64_full) ;  /* 0x00000004000c7944 */ /* 0x032fea0003c00000 */
[----:B------:R-:W-:Y:S02]  /*02e0*/  IMAD.MOV.U32 R4, RZ, RZ, R6 ;  /* 0x000000ffff047224 */ /* 0x000fe400078e0006 */
[----:B------:R-:W-:-:S07]  /*02f0*/  IMAD.MOV.U32 R5, RZ, RZ, R7 ;  /* 0x000000ffff057224 */ /* 0x000fce00078e0007 */
.L_x_1:
[----:B-1--4-:R-:W-:Y:S05]  /*0300*/  BSYNC.RECONVERGENT B0 ;  /* 0x0000000000007941 */ /* 0x012fea0003800200 */
.L_x_0:
[----:B------:R-:W0:Y:S01]  /*0310*/  MUFU.RCP64H R7, R29 ;  /* 0x0000001d00077308 */ /* 0x000e220000001800 */
[----:B------:R-:W-:Y:S01]  /*0320*/  IMAD.MOV.U32 R6, RZ, RZ, 0x1 ;  /* 0x00000001ff067424 */ /* 0x000fe200078e00ff */
[----:B-----5:R-:W-:Y:S01]  /*0330*/  DMUL R14, R14, UR8 ;  /* 0x000000080e0e7c28 */ /* 0x020fe20008000000 */
[----:B------:R-:W-:Y:S01]  /*0340*/  BSSY.RECONVERGENT B0, `(.L_x_2) ;  /* 0x0000014000007945 */ /* 0x000fe20003800200 */
[----:B------:R-:W-:-:S08]  /*0350*/  DADD R20, R20, R4 ;  /* 0x0000000014147229 */ /* 0x000fd00000000004 */
[----:B------:R-:W-:Y:S01]  /*0360*/  FSETP.GEU.AND P1, PT, |R15|, 6.5827683646048100446e-37, PT ;  /* 0x036000000f00780b */ /* 0x000fe20003f2e200 */
[----:B0-----:R-:W-:-:S08]  /*0370*/  DFMA R8, -R28, R6, 1 ;  /* 0x3ff000001c08742b */ /* 0x001fd00000000106 */
        /* <DEDUP_REMOVED lines=9> */
[----:B------:R-:W-:Y:S05]  /*0410*/  @P0 BRA P1, `(.L_x_3) ;  /* 0x0000000000180947 */ /* 0x000fea0000800000 */
[----:B------:R-:W-:Y:S01]  /*0420*/  IMAD.MOV.U32 R6, RZ, RZ, R14 ;  /* 0x000000ffff067224 */ /* 0x000fe200078e000e */
[----:B------:R-:W-:Y:S01]  /*0430*/  MOV R0, 0x480 ;  /* 0x0000048000007802 */ /* 0x000fe20000000f00 */
[----:B------:R-:W-:Y:S02]  /*0440*/  IMAD.MOV.U32 R7, RZ, RZ, R15 ;  /* 0x000000ffff077224 */ /* 0x000fe400078e000f */
[----:B------:R-:W-:Y:S02]  /*0450*/  IMAD.MOV.U32 R8, RZ, RZ, R28 ;  /* 0x000000ffff087224 */ /* 0x000fe400078e001c */
[----:B------:R-:W-:-:S07]  /*0460*/  IMAD.MOV.U32 R9, RZ, RZ, R29 ;  /* 0x000000ffff097224 */ /* 0x000fce00078e001d */
[----:B------:R-:W-:Y:S05]  /*0470*/  CALL.REL.NOINC `($__internal_0_$__cuda_sm20_div_rn_f64_full) ;  /* 0x0000000000a47944 */ /* 0x000fea0003c00000 */
.L_x_3:
[----:B------:R-:W-:Y:S05]  /*0480*/  BSYNC.RECONVERGENT B0 ;  /* 0x0000000000007941 */ /* 0x000fea0003800200 */
.L_x_2:
[----:B------:R-:W0:Y:S01]  /*0490*/  MUFU.RCP64H R5, R29 ;  /* 0x0000001d00057308 */ /* 0x000e220000001800 */
[----:B------:R-:W-:Y:S01]  /*04a0*/  IMAD.MOV.U32 R4, RZ, RZ, 0x1 ;  /* 0x00000001ff047424 */ /* 0x000fe200078e00ff */
[----:B------:R-:W-:Y:S01]  /*04b0*/  DMUL R12, R12, UR8 ;  /* 0x000000080c0c7c28 */ /* 0x000fe20008000000 */
        /* <DEDUP_REMOVED lines=20> */
[----:B------:R-:W-:Y:S02]  /*0600*/  IMAD.MOV.U32 R4, RZ, RZ, R6 ;  /* 0x000000ffff047224 */ /* 0x000fe400078e0006 */
[----:B------:R-:W-:-:S07]  /*0610*/  IMAD.MOV.U32 R5, RZ, RZ, R7 ;  /* 0x000000ffff057224 */ /* 0x000fce00078e0007 */
.L_x_5:
[----:B------:R-:W-:Y:S05]  /*0620*/  BSYNC.RECONVERGENT B0 ;  /* 0x0000000000007941 */ /* 0x000fea0003800200 */
.L_x_4:
[----:B------:R-:W-:Y:S01]  /*0630*/  DADD R16, R16, R4 ;  /* 0x0000000010107229 */ /* 0x000fe20000000004 */
[----:B------:R0:W-:Y:S01]  /*0640*/  STG.E.64 desc[UR6][R30.64+0x20], R20 ;  /* 0x000020141e007986 */ /* 0x0001e2000c101b06 */
[----:B------:R-:W-:Y:S01]  /*0650*/  DFMA R26, R20, UR8, R26 ;  /* 0x00000008141a7c2b */ /* 0x000fe2000800001a */
[----:B------:R-:W-:Y:S01]  /*0660*/  IMAD R3, R2, UR4, R3 ;  /* 0x0000000402037c24 */ /* 0x000fe2000f8e0203 */
[----:B------:R-:W-:Y:S01]  /*0670*/  DFMA R24, R18, UR8, R24 ;  /* 0x0000000812187c2b */ /* 0x000fe20008000018 */
[----:B------:R0:W-:Y:S03]  /*0680*/  STG.E.64 desc[UR6][R30.64+0x28], R18 ;  /* 0x000028121e007986 */ /* 0x0001e6000c101b06 */
[----:B------:R-:W-:Y:S01]  /*0690*/  DFMA R22, R16, UR8, R22 ;  /* 0x0000000810167c2b */ /* 0x000fe20008000016 */
[----:B------:R0:W-:Y:S01]  /*06a0*/  STG.E.64 desc[UR6][R30.64+0x8], R26 ;  /* 0x0000081a1e007986 */ /* 0x0001e2000c101b06 */
[----:B------:R-:W-:-:S03]  /*06b0*/  ISETP.GE.AND P0, PT, R3, UR5, PT ;  /* 0x0000000503007c0c */ /* 0x000fc6000bf06270 */
[----:B------:R0:W-:Y:S04]  /*06c0*/  STG.E.64 desc[UR6][R30.64+0x10], R24 ;  /* 0x000010181e007986 */ /* 0x0001e8000c101b06 */
[----:B------:R0:W-:Y:S04]  /*06d0*/  STG.E.64 desc[UR6][R30.64+0x30], R16 ;  /* 0x000030101e007986 */ /* 0x0001e8000c101b06 */
[----:B------:R0:W-:Y:S02]  /*06e0*/  STG.E.64 desc[UR6][R30.64+0x18], R22 ;  /* 0x000018161e007986 */ /* 0x0001e4000c101b06 */
[----:B------:R-:W-:Y:S05]  /*06f0*/  @!P0 BRA `(.L_x_6) ;  /* 0xfffffff800748947 */ /* 0x000fea000383ffff */
[----:B------:R-:W-:Y:S05]  /*0700*/  EXIT ;  /* 0x000000000000794d */ /* 0x000fea0003800000 */
        .weak           $__internal_0_$__cuda_sm20_div_rn_f64_full
        .type           $__internal_0_$__cuda_sm20_div_rn_f64_full,@function
        .size           $__internal_0_$__cuda_sm20_div_rn_f64_full,(.L_x_113 - $__internal_0_$__cuda_sm20_div_rn_f64_full)
$__internal_0_$__cuda_sm20_div_rn_f64_full:
[C---:B------:R-:W-:Y:S01]  /*0710*/  FSETP.GEU.AND P0, PT, |R9|.reuse, 1.469367938527859385e-39, PT ;  /* 0x001000000900780b */ /* 0x040fe20003f0e200 */
[----:B------:R-:W-:Y:S01]  /*0720*/  IMAD.MOV.U32 R34, RZ, RZ, 0x1 ;  /* 0x00000001ff227424 */ /* 0x000fe200078e00ff */
[----:B------:R-:W-:Y:S01]  /*0730*/  LOP3.LUT R10, R9, 0x800fffff, RZ, 0xc0, !PT ;  /* 0x800fffff090a7812 */ /* 0x000fe200078ec0ff */
[----:B------:R-:W-:Y:S01]  /*0740*/  BSSY.RECONVERGENT B1, `(.L_x_7) ;  /* 0x0000054000017945 */ /* 0x000fe20003800200 */
[C---:B------:R-:W-:Y:S02]  /*0750*/  FSETP.GEU.AND P2, PT, |R7|.reuse, 1.469367938527859385e-39, PT ;  /* 0x001000000700780b */ /* 0x040fe40003f4e200 */
[----:B------:R-:W-:Y:S01]  /*0760*/  LOP3.LUT R11, R10, 0x3ff00000, RZ, 0xfc, !PT ;  /* 0x3ff000000a0b7812 */ /* 0x000fe200078efcff */
[----:B------:R-:W-:Y:S01]  /*0770*/  IMAD.MOV.U32 R10, RZ, RZ, R8 ;  /* 0x000000ffff0a7224 */ /* 0x000fe200078e0008 */
[----:B------:R-:W-:Y:S02]  /*0780*/  LOP3.LUT R4, R7, 0x7ff00000, RZ, 0xc0, !PT ;  /* 0x7ff0000007047812 */ /* 0x000fe400078ec0ff */
[----:B------:R-:W-:-:S03]  /*0790*/  LOP3.LUT R43, R9, 0x7ff00000, RZ, 0xc0, !PT ;  /* 0x7ff00000092b7812 */ /* 0x000fc600078ec0ff */
[----:B------:R-:W-:Y:S01]  /*07a0*/  @!P0 DMUL R10, R8, 8.98846567431157953865e+307 ;  /* 0x7fe00000080a8828 */ /* 0x000fe20000000000 */
[----:B------:R-:W-:-:S03]  /*07b0*/  ISETP.GE.U32.AND P1, PT, R4, R43, PT ;  /* 0x0000002b0400720c */ /* 0x000fc60003f26070 */
[----:B------:R-:W-:Y:S02]  /*07c0*/  @!P2 LOP3.LUT R5, R9, 0x7ff00000, RZ, 0xc0, !PT ;  /* 0x7ff000000905a812 */ /* 0x000fe400078ec0ff */
[----:B------:R-:W0:Y:S02]  /*07d0*/  MUFU.RCP64H R35, R11 ;  /* 0x0000000b00237308 */ /* 0x000e240000001800 */
[----:B------:R-:W-:Y:S01]  /*07e0*/  @!P2 ISETP.GE.U32.AND P3, PT, R4, R5, PT ;  /* 0x000000050400a20c */ /* 0x000fe20003f66070 */
[----:B------:R-:W-:Y:S01]  /*07f0*/  IMAD.MOV.U32 R5, RZ, RZ, 0x1ca00000 ;  /* 0x1ca00000ff057424 */ /* 0x000fe200078e00ff */
[----:B------:R-:W-:-:S04]  /*0800*/  @!P0 LOP3.LUT R43, R11, 0x7ff00000, RZ, 0xc0, !PT ;  /* 0x7ff000000b2b8812 */ /* 0x000fc800078ec0ff */
[----:B------:R-:W-:-:S04]  /*0810*/  @!P2 SEL R37, R5, 0x63400000, !P3 ;  /* 0x634000000525a807 */ /* 0x000fc80005800000 */
[----:B------:R-:W-:-:S04]  /*0820*/  @!P2 LOP3.LUT R40, R37, 0x80000000, R7, 0xf8, !PT ;  /* 0x800000002528a812 */ /* 0x000fc800078ef807 */
[----:B------:R-:W-:Y:S01]  /*0830*/  @!P2 LOP3.LUT R41, R40, 0x100000, RZ, 0xfc, !PT ;  /* 0x001000002829a812 */ /* 0x000fe200078efcff */
[----:B0-----:R-:W-:Y:S01]  /*0840*/  DFMA R38, R34, -R10, 1 ;  /* 0x3ff000002226742b */ /* 0x001fe2000000080a */
[----:B------:R-:W-:-:S07]  /*0850*/  @!P2 IMAD.MOV.U32 R40, RZ, RZ, RZ ;  /* 0x000000ffff28a224 */ /* 0x000fce00078e00ff */
[----:B------:R-:W-:-:S08]  /*0860*/  DFMA R38, R38, R38, R38 ;  /* 0x000000262626722b */ /* 0x000fd00000000026 */
[----:B------:R-:W-:Y:S01]  /*0870*/  DFMA R38, R34, R38, R34 ;  /* 0x000000262226722b */ /* 0x000fe20000000022 */
[----:B------:R-:W-:Y:S01]  /*0880*/  SEL R35, R5, 0x63400000, !P1 ;  /* 0x6340000005237807 */ /* 0x000fe20004800000 */
[----:B------:R-:W-:-:S03]  /*0890*/  IMAD.MOV.U32 R34, RZ, RZ, R6 ;  /* 0x000000ffff227224 */ /* 0x000fc600078e0006 */
[----:B------:R-:W-:-:S03]  /*08a0*/  LOP3.LUT R35, R35, 0x800fffff, R7, 0xf8, !PT ;  /* 0x800fffff23237812 */ /* 0x000fc600078ef807 */
[----:B------:R-:W-:-:S03]  /*08b0*/  DFMA R36, R38, -R10, 1 ;  /* 0x3ff000002624742b */ /* 0x000fc6000000080a */
[----:B------:R-:W-:-:S05]  /*08c0*/  @!P2 DFMA R34, R34, 2, -R40 ;  /* 0x400000002222a82b */ /* 0x000fca0000000828 */
[----:B------:R-:W-:-:S08]  /*08d0*/  DFMA R36, R38, R36, R38 ;  /* 0x000000242624722b */ /* 0x000fd00000000026 */
[----:B------:R-:W-:-:S08]  /*08e0*/  DMUL R38, R36, R34 ;  /* 0x0000002224267228 */ /* 0x000fd00000000000 */
[----:B------:R-:W-:-:S08]  /*08f0*/  DFMA R40, R38, -R10, R34 ;  /* 0x8000000a2628722b */ /* 0x000fd00000000022 */
[----:B------:R-:W-:Y:S01]  /*0900*/  DFMA R40, R36, R40, R38 ;  /* 0x000000282428722b */ /* 0x000fe20000000026 */
[----:B------:R-:W-:Y:S01]  /*0910*/  IMAD.MOV.U32 R36, RZ, RZ, R4 ;  /* 0x000000ffff247224 */ /* 0x000fe200078e0004 */
[----:B------:R-:W-:-:S05]  /*0920*/  @!P2 LOP3.LUT R36, R35, 0x7ff00000, RZ, 0xc0, !PT ;  /* 0x7ff000002324a812 */ /* 0x000fca00078ec0ff */
[----:B------:R-:W-:-:S05]  /*0930*/  VIADD R37, R36, 0xffffffff ;  /* 0xffffffff24257836 */ /* 0x000fca0000000000 */
[----:B------:R-:W-:Y:S01]  /*0940*/  ISETP.GT.U32.AND P0, PT, R37, 0x7feffffe, PT ;  /* 0x7feffffe2500780c */ /* 0x000fe20003f04070 */
[----:B------:R-:W-:-:S05]  /*0950*/  VIADD R37, R43, 0xffffffff ;  /* 0xffffffff2b257836 */ /* 0x000fca0000000000 */
[----:B------:R-:W-:-:S13]  /*0960*/  ISETP.GT.U32.OR P0, PT, R37, 0x7feffffe, P0 ;  /* 0x7feffffe2500780c */ /* 0x000fda0000704470 */
[----:B------:R-:W-:Y:S05]  /*0970*/  @P0 BRA `(.L_x_8) ;  /* 0x00000000006c0947 */ /* 0x000fea0003800000 */
[----:B------:R-:W-:-:S04]  /*0980*/  LOP3.LUT R7, R9, 0x7ff00000, RZ, 0xc0, !PT ;  /* 0x7ff0000009077812 */ /* 0x000fc800078ec0ff */
[CC--:B------:R-:W-:Y:S02]  /*0990*/  VIADDMNMX R6, R4.reuse, -R7.reuse, 0xb9600000, !PT ;  /* 0xb960000004067446 */ /* 0x0c0fe40007800907 */
[----:B------:R-:W-:Y:S02]  /*09a0*/  ISETP.GE.U32.AND P0, PT, R4, R7, PT ;  /* 0x000000070400720c */ /* 0x000fe40003f06070 */
[----:B------:R-:W-:Y:S02]  /*09b0*/  VIMNMX R6, PT, PT, R6, 0x46a00000, PT ;  /* 0x46a0000006067848 */ /* 0x000fe40003fe0100 */
[----:B------:R-:W-:-:S05]  /*09c0*/  SEL R5, R5, 0x63400000, !P0 ;  /* 0x6340000005057807 */ /* 0x000fca0004000000 */
[----:B------:R-:W-:Y:S02]  /*09d0*/  IMAD.IADD R36, R6, 0x1, -R5 ;  /* 0x0000000106247824 */ /* 0x000fe400078e0a05 */
[----:B------:R-:W-:Y:S02]  /*09e0*/  IMAD.MOV.U32 R6, RZ, RZ, RZ ;  /* 0x000000ffff067224 */ /* 0x000fe400078e00ff */
[----:B------:R-:W-:-:S06]  /*09f0*/  VIADD R7, R36, 0x7fe00000 ;  /* 0x7fe0000024077836 */ /* 0x000fcc0000000000 */
[----:B------:R-:W-:-:S10]  /*0a00*/  DMUL R4, R40, R6 ;  /* 0x0000000628047228 */ /* 0x000fd40000000000 */
[----:B------:R-:W-:-:S13]  /*0a10*/  FSETP.GTU.AND P0, PT, |R5|, 1.469367938527859385e-39, PT ;  /* 0x001000000500780b */ /* 0x000fda0003f0c200 */
[----:B------:R-:W-:Y:S05]  /*0a20*/  @P0 BRA `(.L_x_9) ;  /* 0x0000000000940947 */ /* 0x000fea0003800000 */
[----:B------:R-:W-:-:S06]  /*0a30*/  DFMA R10, R40, -R10, R34 ;  /* 0x8000000a280a722b */ /* 0x000fcc0000000022 */
[----:B------:R-:W-:-:S04]  /*0a40*/  IMAD.MOV.U32 R10, RZ, RZ, RZ ;  /* 0x000000ffff0a7224 */ /* 0x000fc800078e00ff */
[C---:B------:R-:W-:Y:S02]  /*0a50*/  FSETP.NEU.AND P0, PT, R11.reuse, RZ, PT ;  /* 0x000000ff0b00720b */ /* 0x040fe40003f0d000 */
[----:B------:R-:W-:-:S04]  /*0a60*/  LOP3.LUT R9, R11, 0x80000000, R9, 0x48, !PT ;  /* 0x800000000b097812 */ /* 0x000fc800078e4809 */
[----:B------:R-:W-:-:S07]  /*0a70*/  LOP3.LUT R11, R9, R7, RZ, 0xfc, !PT ;  /* 0x00000007090b7212 */ /* 0x000fce00078efcff */
[----:B------:R-:W-:Y:S05]  /*0a80*/  @!P0 BRA `(.L_x_9) ;  /* 0x00000000007c8947 */ /* 0x000fea0003800000 */
[----:B------:R-:W-:Y:S01]  /*0a90*/  IMAD.MOV R7, RZ, RZ, -R36 ;  /* 0x000000ffff077224 */ /* 0x000fe200078e0a24 */
[----:B------:R-:W-:Y:S01]  /*0aa0*/  DMUL.RP R10, R40, R10 ;  /* 0x0000000a280a7228 */ /* 0x000fe20000008000 */
[----:B------:R-:W-:-:S06]  /*0ab0*/  IMAD.MOV.U32 R6, RZ, RZ, RZ ;  /* 0x000000ffff067224 */ /* 0x000fcc00078e00ff */
[----:B------:R-:W-:-:S03]  /*0ac0*/  DFMA R6, R4, -R6, R40 ;  /* 0x800000060406722b */ /* 0x000fc60000000028 */
[----:B------:R-:W-:-:S03]  /*0ad0*/  LOP3.LUT R9, R11, R9, RZ, 0x3c, !PT ;  /* 0x000000090b097212 */ /* 0x000fc600078e3cff */
[----:B------:R-:W-:-:S04]  /*0ae0*/  IADD3 R6, PT, PT, -R36, -0x43300000, RZ ;  /* 0xbcd0000024067810 */ /* 0x000fc80007ffe1ff */
[----:B------:R-:W-:-:S04]  /*0af0*/  FSETP.NEU.AND P0, PT, |R7|, R6, PT ;  /* 0x000000060700720b */ /* 0x000fc80003f0d200 */
[----:B------:R-:W-:Y:S02]  /*0b00*/  FSEL R4, R10, R4, !P0 ;  /* 0x000000040a047208 */ /* 0x000fe40004000000 */
[----:B------:R-:W-:Y:S01]  /*0b10*/  FSEL R5, R9, R5, !P0 ;  /* 0x0000000509057208 */ /* 0x000fe20004000000 */
[----:B------:R-:W-:Y:S06]  /*0b20*/  BRA `(.L_x_9) ;  /* 0x0000000000547947 */ /* 0x000fec0003800000 */
.L_x_8:
[----:B------:R-:W-:-:S14]  /*0b30*/  DSETP.NAN.AND P0, PT, R6, R6, PT ;  /* 0x000000060600722a */ /* 0x000fdc0003f08000 */
[----:B------:R-:W-:Y:S05]  /*0b40*/  @P0 BRA `(.L_x_10) ;  /* 0x0000000000440947 */ /* 0x000fea0003800000 */
[----:B------:R-:W-:-:S14]  /*0b50*/  DSETP.NAN.AND P0, PT, R8, R8, PT ;  /* 0x000000080800722a */ /* 0x000fdc0003f08000 */
[----:B------:R-:W-:Y:S05]  /*0b60*/  @P0 BRA `(.L_x_11) ;  /* 0x0000000000300947 */ /* 0x000fea0003800000 */
[----:B------:R-:W-:Y:S01]  /*0b70*/  ISETP.NE.AND P0, PT, R36, R43, PT ;  /* 0x0000002b2400720c */ /* 0x000fe20003f05270 */
[----:B------:R-:W-:Y:S02]  /*0b80*/  IMAD.MOV.U32 R4, RZ, RZ, 0x0 ;  /* 0x00000000ff047424 */ /* 0x000fe400078e00ff */
[----:B------:R-:W-:-:S10]  /*0b90*/  IMAD.MOV.U32 R5, RZ, RZ, -0x80000 ;  /* 0xfff80000ff057424 */ /* 0x000fd400078e00ff */
[----:B------:R-:W-:Y:S05]  /*0ba0*/  @!P0 BRA `(.L_x_9) ;  /* 0x0000000000348947 */ /* 0x000fea0003800000 */
[----:B------:R-:W-:Y:S02]  /*0bb0*/  ISETP.NE.AND P0, PT, R36, 0x7ff00000, PT ;  /* 0x7ff000002400780c */ /* 0x000fe40003f05270 */
[----:B------:R-:W-:Y:S02]  /*0bc0*/  LOP3.LUT R5, R7, 0x80000000, R9, 0x48, !PT ;  /* 0x8000000007057812 */ /* 0x000fe400078e4809 */
[----:B------:R-:W-:-:S13]  /*0bd0*/  ISETP.EQ.OR P0, PT, R43, RZ, !P0 ;  /* 0x000000ff2b00720c */ /* 0x000fda0004702670 */
[----:B------:R-:W-:Y:S01]  /*0be0*/  @P0 LOP3.LUT R6, R5, 0x7ff00000, RZ, 0xfc, !PT ;  /* 0x7ff0000005060812 */ /* 0x000fe200078efcff */
[----:B------:R-:W-:Y:S02]  /*0bf0*/  @!P0 IMAD.MOV.U32 R4, RZ, RZ, RZ ;  /* 0x000000ffff048224 */ /* 0x000fe400078e00ff */
[----:B------:R-:W-:Y:S02]  /*0c00*/  @P0 IMAD.MOV.U32 R4, RZ, RZ, RZ ;  /* 0x000000ffff040224 */ /* 0x000fe400078e00ff */
[----:B------:R-:W-:Y:S01]  /*0c10*/  @P0 IMAD.MOV.U32 R5, RZ, RZ, R6 ;  /* 0x000000ffff050224 */ /* 0x000fe200078e0006 */
[----:B------:R-:W-:Y:S06]  /*0c20*/  BRA `(.L_x_9) ;  /* 0x0000000000147947 */ /* 0x000fec0003800000 */
.L_x_11:
[----:B------:R-:W-:Y:S01]  /*0c30*/  LOP3.LUT R5, R9, 0x80000, RZ, 0xfc, !PT ;  /* 0x0008000009057812 */ /* 0x000fe200078efcff */
[----:B------:R-:W-:Y:S01]  /*0c40*/  IMAD.MOV.U32 R4, RZ, RZ, R8 ;  /* 0x000000ffff047224 */ /* 0x000fe200078e0008 */
[----:B------:R-:W-:Y:S06]  /*0c50*/  BRA `(.L_x_9) ;  /* 0x0000000000087947 */ /* 0x000fec0003800000 */
.L_x_10:
[----:B------:R-:W-:Y:S01]  /*0c60*/  LOP3.LUT R5, R7, 0x80000, RZ, 0xfc, !PT ;  /* 0x0008000007057812 */ /* 0x000fe200078efcff */
[----:B------:R-:W-:-:S07]  /*0c70*/  IMAD.MOV.U32 R4, RZ, RZ, R6 ;  /* 0x000000ffff047224 */ /* 0x000fce00078e0006 */
.L_x_9:
[----:B------:R-:W-:Y:S05]  /*0c80*/  BSYNC.RECONVERGENT B1 ;  /* 0x0000000000017941 */ /* 0x000fea0003800200 */
.L_x_7:
[----:B------:R-:W-:Y:S02]  /*0c90*/  IMAD.MOV.U32 R6, RZ, RZ, R4 ;  /* 0x000000ffff067224 */ /* 0x000fe400078e0004 */
[----:B------:R-:W-:Y:S02]  /*0ca0*/  IMAD.MOV.U32 R7, RZ, RZ, R5 ;  /* 0x000000ffff077224 */ /* 0x000fe400078e0005 */
[----:B------:R-:W-:Y:S02]  /*0cb0*/  IMAD.MOV.U32 R4, RZ, RZ, R0 ;  /* 0x000000ffff047224 */ /* 0x000fe400078e0000 */
[----:B------:R-:W-:-:S04]  /*0cc0*/  IMAD.MOV.U32 R5, RZ, RZ, 0x0 ;  /* 0x00000000ff057424 */ /* 0x000fc800078e00ff */
[----:B------:R-:W-:Y:S05]  /*0cd0*/  RET.REL.NODEC R4 `(_Z11move_bodiesP4Bodyid) ;  /* 0xfffffff004c87950 */ /* 0x000fea0003c3ffff */
.L_x_12:
[----:B------:R-:W-:-:S00]  /*0ce0*/  BRA `(.L_x_12) ;  /* 0xfffffffc00fc7947 */ /* 0x000fc0000383ffff */
[----:B------:R-:W-:-:S00]  /*0cf0*/  NOP ;  /* 0x0000000000007918 */ /* 0x000fc00000000000 */
        /* <DEDUP_REMOVED lines=8> */
.L_x_113:


//--------------------- .text._Z11calc_forcesP4Bodyidd --------------------------
	.section	.text._Z11calc_forcesP4Bodyidd,"ax",@progbits
	.align	128
        .global         _Z11calc_forcesP4Bodyidd
        .type           _Z11calc_forcesP4Bodyidd,@function
        .size           _Z11calc_forcesP4Bodyidd,(.L_x_115 - _Z11calc_forcesP4Bodyidd)
        .other          _Z11calc_forcesP4Bodyidd,@"STO_CUDA_ENTRY STV_DEFAULT"
_Z11calc_forcesP4Bodyidd:
.text._Z11calc_forcesP4Bodyidd:
        /* <DEDUP_REMOVED lines=8> */
[----:B------:R-:W0:Y:S01]  /*0080*/  LDCU UR5, c[0x0][0x370] ;  /* 0x00006e00ff0577ac */ /* 0x000e220008000800 */
[----:B------:R-:W-:Y:S01]  /*0090*/  UISETP.GT.AND UP0, UPT, UR4, URZ, UPT ;  /* 0x000000ff0400728c */ /* 0x000fe2000bf04270 */
[----:B------:R-:W1:Y:S01]  /*00a0*/  LDCU.64 UR8, c[0x0][0x358] ;  /* 0x00006b00ff0877ac */ /* 0x000e620008000a00 */
[----:B0-----:R-:W-:-:S07]  /*00b0*/  IMAD R12, R12, UR5, RZ ;  /* 0x000000050c0c7c24 */ /* 0x001fce000f8e02ff */
[----:B------:R-:W-:Y:S05]  /*00c0*/  BRA.U UP0, `(.L_x_13) ;  /* 0x0000000100247547 */ /* 0x000fea000b800000 */
[----:B------:R-:W0:Y:S02]  /*00d0*/  LDC.64 R4, c[0x0][0x380] ;  /* 0x0000e000ff047b82 */ /* 0x000e240000000a00 */
.L_x_14:
[----:B0-----:R-:W-:-:S04]  /*00e0*/  IMAD.WIDE R2, R13, 0x68, R4 ;  /* 0x000000680d027825 */ /* 0x001fc800078e0204 */
[----:B------:R-:W-:Y:S01]  /*00f0*/  IMAD.IADD R13, R12, 0x1, R13 ;  /* 0x000000010c0d7824 */ /* 0x000fe200078e020d */
[----:B-1----:R2:W-:Y:S04]  /*0100*/  STG.E.64 desc[UR8][R2.64+0x38], RZ ;  /* 0x000038ff02007986 */ /* 0x0025e8000c101b08 */
[----:B------:R2:W-:Y:S01]  /*0110*/  STG.E.64 desc[UR8][R2.64+0x40], RZ ;  /* 0x000040ff02007986 */ /* 0x0005e2000c101b08 */
[----:B------:R-:W-:-:S03]  /*0120*/  ISETP.GE.AND P0, PT, R13, UR4, PT ;  /* 0x000000040d007c0c */ /* 0x000fc6000bf06270 */
[----:B------:R2:W-:Y:S10]  /*0130*/  STG.E.64 desc[UR8][R2.64+0x48], RZ ;  /* 0x000048ff02007986 */ /* 0x0005f4000c101b08 */
[----:B--2---:R-:W-:Y:S05]  /*0140*/  @!P0 BRA `(.L_x_14) ;  /* 0xfffffffc00e48947 */ /* 0x004fea000383ffff */
[----:B------:R-:W-:Y:S05]  /*0150*/  EXIT ;  /* 0x000000000000794d */ /* 0x000fea0003800000 */
.L_x_13:
[----:B------:R-:W0:Y:S01]  /*0160*/  LDCU.64 UR6, c[0x0][0x380] ;  /* 0x00007000ff0677ac */ /* 0x000e220008000a00 */
[----:B------:R-:W-:Y:S02]  /*0170*/  ULOP3.LUT UR4, UR4, 0x7ffffffc, URZ, 0xc0, !UPT ;  /* 0x7ffffffc04047892 */ /* 0x000fe4000f8ec0ff */
[----:B0-----:R-:W-:-:S04]  /*0180*/  UIADD3 UR6, UP0, UPT, UR6, 0xd8, URZ ;  /* 0x000000d806067890 */ /* 0x001fc8000ff1e0ff */
[----:B------:R-:W-:-:S12]  /*0190*/  UIADD3.X UR7, UPT, UPT, URZ, UR7, URZ, UP0, !UPT ;  /* 0x00000007ff077290 */ /* 0x000fd800087fe4ff */
.L_x_102:
[----:B------:R-:W0:Y:S01]  /*01a0*/  LDC.64 R32, c[0x0][0x380] ;  /* 0x0000e000ff207b82 */ /* 0x000e220000000a00 */
[----:B------:R-:W2:Y:S01]  /*01b0*/  LDCU UR5, c[0x0][0x388] ;  /* 0x00007100ff0577ac */ /* 0x000ea20008000800 */
[----:B0-----:R-:W-:-:S05]  /*01c0*/  IMAD.WIDE R32, R13, 0x68, R32 ;  /* 0x000000680d207825 */ /* 0x001fca00078e0220 */
[----:B-1---5:R0:W5:Y:S04]  /*01d0*/  LDG.E.64 R30, desc[UR8][R32.64+0x8] ;  /* 0x00000808201e7981 */ /* 0x022168000c1e1b00 */
[----:B------:R0:W5:Y:S04]  /*01e0*/  LDG.E.64 R28, desc[UR8][R32.64+0x10] ;  /* 0x00001008201c7981 */ /* 0x000168000c1e1b00 */
[----:B------:R0:W5:Y:S04]  /*01f0*/  LDG.E.64 R26, desc[UR8][R32.64+0x18] ;  /* 0x00001808201a7981 */ /* 0x000168000c1e1b00 */
[----:B------:R0:W5:Y:S01]  /*0200*/  LDG.E.64 R24, desc[UR8][R32.64+0x50] ;  /* 0x0000500820187981 */ /* 0x000162000c1e1b00 */
[----:B--2---:R-:W-:Y:S01]  /*0210*/  UISETP.GE.U32.AND UP0, UPT, UR5, 0x4, UPT ;  /* 0x000000040500788c */ /* 0x004fe2000bf06070 */
[----:B------:R-:W-:Y:S01]  /*0220*/  IMAD.MOV.U32 R16, RZ, RZ, RZ ;  /* 0x000000ffff107224 */ /* 0x000fe200078e00ff */
[----:B------:R-:W-:-:S02]  /*0230*/  CS2R R22, SRZ ;  /* 0x0000000000167805 */ /* 0x000fc4000001ff00 */
[----:B------:R-:W-:Y:S02]  /*0240*/  CS2R R20, SRZ ;  /* 0x0000000000147805 */ /* 0x000fe4000001ff00 */
[----:B------:R-:W-:-:S03]  /*0250*/  CS2R R18, SRZ ;  /* 0x0000000000127805 */ /* 0x000fc6000001ff00 */
[----:B0-----:R-:W-:Y:S05]  /*0260*/  BRA.U !UP0, `(.L_x_15) ;  /* 0x0000002108bc7547 */ /* 0x001fea000b800000 */
[----:B------:R-:W-:Y:S02]  /*0270*/  HFMA2 R10, -RZ, RZ, 0, 0 ;  /* 0x00000000ff0a7431 */ /* 0x000fe400000001ff */
[----:B------:R-:W-:Y:S01]  /*0280*/  IMAD.MOV R11, RZ, RZ, -R13 ;  /* 0x000000ffff0b7224 */ /* 0x000fe200078e0a0d */
[----:B------:R-:W-:Y:S01]  /*0290*/  CS2R R22, SRZ ;  /* 0x0000000000167805 */ /* 0x000fe2000001ff00 */
[----:B------:R-:W-:Y:S02]  /*02a0*/  IMAD.U32 R16, RZ, RZ, UR6 ;  /* 0x00000006ff107e24 */ /* 0x000fe4000f8e00ff */
[----:B------:R-:W-:-:S07]  /*02b0*/  IMAD.U32 R17, RZ, RZ, UR7 ;  /* 0x00000007ff117e24 */ /* 0x000fce000f8e00ff */
.L_x_64:
[----:B------:R-:W-:Y:S01]  /*02c0*/  ISETP.NE.AND P0, PT, R11, RZ, PT ;  /* 0x000000ff0b00720c */ /* 0x000fe20003f05270 */
[----:B------:R-:W-:-:S12]  /*02d0*/  BSSY.RECONVERGENT B1, `(.L_x_16) ;  /* 0x0000086000017945 */ /* 0x000fd80003800200 */
[----:B------:R-:W-:Y:S05]  /*02e0*/  @!P0 BRA `(.L_x_17) ;  /* 0x0000000800108947 */ /* 0x000fea0003800000 */
[----:B------:R-:W2:Y:S04]  /*02f0*/  LDG.E.64 R34, desc[UR8][R16.64+-0xc8] ;  /* 0xffff380810227981 */ /* 0x000ea8000c1e1b00 */
[----:B------:R-:W3:Y:S04]  /*0300*/  LDG.E.64 R36, desc[UR8][R16.64+-0xd0] ;  /* 0xffff300810247981 */ /* 0x000ee8000c1e1b00 */
[----:B------:R-:W4:Y:S04]  /*0310*/  LDG.E.64 R38, desc[UR8][R16.64+-0xc0] ;  /* 0xffff400810267981 */ /* 0x000f28000c1e1b00 */
[----:B------:R0:W5:Y:S01]  /*0320*/  LDG.E.64 R40, desc[UR8][R16.64+-0x88] ;  /* 0xffff780810287981 */ /* 0x000162000c1e1b00 */
[----:B------:R-:W-:Y:S01]  /*0330*/  MOV R4, 0x0 ;  /* 0x0000000000047802 */ /* 0x000fe20000000f00 */
[----:B------:R-:W-:Y:S01]  /*0340*/  IMAD.MOV.U32 R5, RZ, RZ, 0x3fd80000 ;  /* 0x3fd80000ff057424 */ /* 0x000fe200078e00ff */
[----:B------:R-:W-:Y:S01]  /*0350*/  BSSY.RECONVERGENT B2, `(.L_x_18) ;  /* 0x000001b000027945 */ /* 0x000fe20003800200 */
[----:B--2--5:R-:W-:-:S02]  /*0360*/  DADD R34, -R28, R34 ;  /* 0x000000001c227229 */ /* 0x024fc40000000122 */
[----:B---3--:R-:W-:-:S06]  /*0370*/  DADD R36, -R30, R36 ;  /* 0x000000001e247229 */ /* 0x008fcc0000000124 */
[----:B------:R-:W-:Y:S02]  /*0380*/  DMUL R2, R34, R34 ;  /* 0x0000002222027228 */ /* 0x000fe40000000000 */
[----:B----4-:R-:W-:-:S06]  /*0390*/  DADD R38, -R26, R38 ;  /* 0x000000001a267229 */ /* 0x010fcc0000000126 */
[----:B------:R-:W-:-:S08]  /*03a0*/  DFMA R2, R36, R36, R2 ;  /* 0x000000242402722b */ /* 0x000fd00000000002 */
[----:B------:R-:W-:-:S06]  /*03b0*/  DFMA R8, R38, R38, R2 ;  /* 0x000000262608722b */ /* 0x000fcc0000000002 */
[----:B------:R-:W1:Y:S04]  /*03c0*/  MUFU.RSQ64H R15, R9 ;  /* 0x00000009000f7308 */ /* 0x000e680000001c00 */
[----:B------:R-:W-:-:S05]  /*03d0*/  VIADD R14, R9, 0xfcb00000 ;  /* 0xfcb00000090e7836 */ /* 0x000fca0000000000 */
[----:B------:R-:W-:Y:S01]  /*03e0*/  ISETP.GE.U32.AND P0, PT, R14, 0x7ca00000, PT ;  /* 0x7ca000000e00780c */ /* 0x000fe20003f06070 */
[----:B-1----:R-:W-:-:S08]  /*03f0*/  DMUL R2, R14, R14 ;  /* 0x0000000e0e027228 */ /* 0x002fd00000000000 */
[----:B------:R-:W-:-:S08]  /*0400*/  DFMA R2, R8, -R2, 1 ;  /* 0x3ff000000802742b */ /* 0x000fd00000000802 */
[----:B------:R-:W-:Y:S02]  /*0410*/  DFMA R4, R2, R4, 0.5 ;  /* 0x3fe000000204742b */ /* 0x000fe40000000004 */
[----:B------:R-:W-:-:S08]  /*0420*/  DMUL R2, R14, R2 ;  /* 0x000000020e027228 */ /* 0x000fd00000000000 */
[----:B------:R-:W-:-:S08]  /*0430*/  DFMA R42, R4, R2, R14 ;  /* 0x00000002042a722b */ /* 0x000fd0000000000e */
[----:B------:R-:W-:Y:S02]  /*0440*/  DMUL R4, R8, R42 ;  /* 0x0000002a08047228 */ /* 0x000fe40000000000 */
[----:B------:R-:W-:Y:S02]  /*0450*/  VIADD R3, R43, 0xfff00000 ;  /* 0xfff000002b037836 */ /* 0x000fe40000000000 */
[----:B------:R-:W-:-:S04]  /*0460*/  IMAD.MOV.U32 R2, RZ, RZ, R42 ;  /* 0x000000ffff027224 */ /* 0x000fc800078e002a */
[----:B------:R-:W-:-:S08]  /*0470*/  DFMA R6, R4, -R4, R8 ;  /* 0x800000040406722b */ /* 0x000fd00000000008 */
[----:B------:R-:W-:Y:S01]  /*0480*/  DFMA R44, R6, R2, R4 ;  /* 0x00000002062c722b */ /* 0x000fe20000000004 */
[----:B0-----:R-:W-:Y:S10]  /*0490*/  @!P0 BRA `(.L_x_19) ;  /* 0x0000000000188947 */ /* 0x001ff40003800000 */
[----:B------:R-:W-:Y:S01]  /*04a0*/  IMAD.MOV.U32 R0, RZ, RZ, R14 ;  /* 0x000000ffff007224 */ /* 0x000fe200078e000e */
[----:B------:R-:W-:Y:S02]  /*04b0*/  MOV R2, R42 ;  /* 0x0000002a00027202 */ /* 0x000fe40000000f00 */
[----:B------:R-:W-:-:S07]  /*04c0*/  MOV R14, 0x4e0 ;  /* 0x000004e0000e7802 */ /* 0x000fce0000000f00 */
[----:B------:R-:W-:Y:S05]  /*04d0*/  CALL.REL.NOINC `($__internal_2_$__cuda_sm20_dsqrt_rn_f64_mediumpath_v1) ;  /* 0x0000004000987944 */ /* 0x000fea0003c00000 */
[----:B------:R-:W-:Y:S02]  /*04e0*/  IMAD.MOV.U32 R44, RZ, RZ, R2 ;  /* 0x000000ffff2c7224 */ /* 0x000fe400078e0002 */
[----:B------:R-:W-:-:S07]  /*04f0*/  IMAD.MOV.U32 R45, RZ, RZ, R3 ;  /* 0x000000ffff2d7224 */ /* 0x000fce00078e0003 */
.L_x_19:
[----:B------:R-:W-:Y:S05]  /*0500*/  BSYNC.RECONVERGENT B2 ;  /* 0x0000000000027941 */ /* 0x000fea0003800200 */
.L_x_18:
[----:B------:R-:W-:Y:S01]  /*0510*/  UMOV UR10, 0x80000000 ;  /* 0x80000000000a7882 */ /* 0x000fe20000000000 */
[----:B------:R-:W-:Y:S01]  /*0520*/  UMOV UR11, 0x41cad274 ;  /* 0x41cad274000b7882 */ /* 0x000fe20000000000 */
[----:B------:R-:W-:Y:S01]  /*0530*/  MOV R4, 0x1 ;  /* 0x0000000100047802 */ /* 0x000fe20000000f00 */
[----:B------:R-:W-:Y:S01]  /*0540*/  DFMA R2, R44, R44, UR10 ;  /* 0x0000000a2c027e2b */ /* 0x000fe2000800002c */
[----:B------:R-:W-:Y:S05]  /*0550*/  BSSY.RECONVERGENT B2, `(.L_x_20) ;  /* 0x0000013000027945 */ /* 0x000fea0003800200 */
[----:B------:R-:W0:Y:S02]  /*0560*/  MUFU.RCP64H R5, R3 ;  /* 0x0000000300057308 */ /* 0x000e240000001800 */
[----:B0-----:R-:W-:-:S08]  /*0570*/  DFMA R6, -R2, R4, 1 ;  /* 0x3ff000000206742b */ /* 0x001fd00000000104 */
[----:B------:R-:W-:-:S08]  /*0580*/  DFMA R6, R6, R6, R6 ;  /* 0x000000060606722b */ /* 0x000fd00000000006 */
[----:B------:R-:W-:Y:S02]  /*0590*/  DFMA R6, R4, R6, R4 ;  /* 0x000000060406722b */ /* 0x000fe40000000004 */
[----:B------:R-:W-:-:S06]  /*05a0*/  DMUL R4, R24, R40 ;  /* 0x0000002818047228 */ /* 0x000fcc0000000000 */
[----:B------:R-:W-:-:S04]  /*05b0*/  DFMA R8, -R2, R6, 1 ;  /* 0x3ff000000208742b */ /* 0x000fc80000000106 */
[----:B------:R-:W-:-:S04]  /*05c0*/  FSETP.GEU.AND P1, PT, |R5|, 6.5827683646048100446e-37, PT ;  /* 0x036000000500780b */ /* 0x000fc80003f2e200 */
[----:B------:R-:W-:-:S08]  /*05d0*/  DFMA R8, R6, R8, R6 ;  /* 0x000000080608722b */ /* 0x000fd00000000006 */
[----:B------:R-:W-:-:S08]  /*05e0*/  DMUL R42, R4, R8 ;  /* 0x00000008042a7228 */ /* 0x000fd00000000000 */
[----:B------:R-:W-:-:S08]  /*05f0*/  DFMA R6, -R2, R42, R4 ;  /* 0x0000002a0206722b */ /* 0x000fd00000000104 */
[----:B------:R-:W-:-:S10]  /*0600*/  DFMA R42, R8, R6, R42 ;  /* 0x00000006082a722b */ /* 0x000fd4000000002a */
[----:B------:R-:W-:-:S05]  /*0610*/  FFMA R0, RZ, R3, R43 ;  /* 0x00000003ff007223 */ /* 0x000fca000000002b */
[----:B------:R-:W-:-:S13]  /*0620*/  FSETP.GT.AND P0, PT, |R0|, 1.469367938527859385e-39, PT ;  /* 0x001000000000780b */ /* 0x000fda0003f04200 */
[----:B------:R-:W-:Y:S05]  /*0630*/  @P0 BRA P1, `(.L_x_21) ;  /* 0x0000000000100947 */ /* 0x000fea0000800000 */
[----:B------:R-:W-:-:S07]  /*0640*/  MOV R0, 0x660 ;  /* 0x0000066000007802 */ /* 0x000fce0000000f00 */
[----:B------:R-:W-:Y:S05]  /*0650*/  CALL.REL.NOINC `($__internal_1_$__cuda_sm20_div_rn_f64_full) ;  /* 0x0000003800a07944 */ /* 0x000fea0003c00000 */
[----:B------:R-:W-:Y:S02]  /*0660*/  IMAD.MOV.U32 R42, RZ, RZ, R2 ;  /* 0x000000ffff2a7224 */ /* 0x000fe400078e0002 */
[----:B------:R-:W-:-:S07]  /*0670*/  IMAD.MOV.U32 R43, RZ, RZ, R3 ;  /* 0x000000ffff2b7224 */ /* 0x000fce00078e0003 */
.L_x_21:
[----:B------:R-:W-:Y:S05]  /*0680*/  BSYNC.RECONVERGENT B2 ;  /* 0x0000000000027941 */ /* 0x000fea0003800200 */
.L_x_20:
[----:B------:R-:W0:Y:S01]  /*0690*/  MUFU.RCP64H R3, R45 ;  /* 0x0000002d00037308 */ /* 0x000e220000001800 */
[----:B------:R-:W-:Y:S01]  /*06a0*/  IMAD.MOV.U32 R2, RZ, RZ, 0x1 ;  /* 0x00000001ff027424 */ /* 0x000fe200078e00ff */
[----:B------:R-:W-:Y:S01]  /*06b0*/  DMUL R36, R36, R42 ;  /* 0x0000002a24247228 */ /* 0x000fe20000000000 */
[----:B------:R-:W-:Y:S09]  /*06c0*/  BSSY.RECONVERGENT B2, `(.L_x_22) ;  /* 0x0000013000027945 */ /* 0x000ff20003800200 */
[----:B------:R-:W-:Y:S01]  /*06d0*/  FSETP.GEU.AND P1, PT, |R37|, 6.5827683646048100446e-37, PT ;  /* 0x036000002500780b */ /* 0x000fe20003f2e200 */
[----:B0-----:R-:W-:-:S08]  /*06e0*/  DFMA R4, R2, -R44, 1 ;  /* 0x3ff000000204742b */ /* 0x001fd0000000082c */
[----:B------:R-:W-:-:S08]  /*06f0*/  DFMA R4, R4, R4, R4 ;  /* 0x000000040404722b */ /* 0x000fd00000000004 */
[----:B------:R-:W-:-:S08]  /*0700*/  DFMA R4, R2, R4, R2 ;  /* 0x000000040204722b */ /* 0x000fd00000000002 */
[----:B------:R-:W-:-:S08]  /*0710*/  DFMA R2, R4, -R44, 1 ;  /* 0x3ff000000402742b */ /* 0x000fd0000000082c */
[----:B------:R-:W-:-:S08]  /*0720*/  DFMA R2, R4, R2, R4 ;  /* 0x000000020402722b */ /* 0x000fd00000000004 */
[----:B------:R-:W-:-:S08]  /*0730*/  DMUL R4, R36, R2 ;  /* 0x0000000224047228 */ /* 0x000fd00000000000 */
[----:B------:R-:W-:-:S08]  /*0740*/  DFMA R6, R4, -R44, R36 ;  /* 0x8000002c0406722b */ /* 0x000fd00000000024 */
[----:B------:R-:W-:-:S10]  /*0750*/  DFMA R2, R2, R6, R4 ;  /* 0x000000060202722b */ /* 0x000fd40000000004 */
[----:B------:R-:W-:-:S05]  /*0760*/  FFMA R0, RZ, R45, R3 ;  /* 0x0000002dff007223 */ /* 0x000fca0000000003 */
[----:B------:R-:W-:-:S13]  /*0770*/  FSETP.GT.AND P0, PT, |R0|, 1.469367938527859385e-39, PT ;  /* 0x001000000000780b */ /* 0x000fda0003f04200 */
[----:B------:R-:W-:Y:S05]  /*0780*/  @P0 BRA P1, `(.L_x_23) ;  /* 0x0000000000180947 */ /* 0x000fea0000800000 */
[----:B------:R-:W-:Y:S01]  /*0790*/  MOV R4, R36 ;  /* 0x0000002400047202 */ /* 0x000fe20000000f00 */
[----:B------:R-:W-:Y:S01]  /*07a0*/  IMAD.MOV.U32 R5, RZ, RZ, R37 ;  /* 0x000000ffff057224 */ /* 0x000fe200078e0025 */
[----:B------:R-:W-:Y:S01]  /*07b0*/  MOV R0, 0x7f0 ;  /* 0x000007f000007802 */ /* 0x000fe20000000f00 */
[----:B------:R-:W-:Y:S02]  /*07c0*/  IMAD.MOV.U32 R2, RZ, RZ, R44 ;  /* 0x000000ffff027224 */ /* 0x000fe400078e002c */
[----:B------:R-:W-:-:S07]  /*07d0*/  IMAD.MOV.U32 R3, RZ, RZ, R45 ;  /* 0x000000ffff037224 */ /* 0x000fce00078e002d */
[----:B------:R-:W-:Y:S05]  /*07e0*/  CALL.REL.NOINC `($__internal_1_$__cuda_sm20_div_rn_f64_full) ;  /* 0x00000038003c7944 */ /* 0x000fea0003c00000 */
.L_x_23:
[----:B------:R-:W-:Y:S05]  /*07f0*/  BSYNC.RECONVERGENT B2 ;  /* 0x0000000000027941 */ /* 0x000fea0003800200 */
.L_x_22:
[----:B------:R-:W0:Y:S01]  /*0800*/  MUFU.RCP64H R5, R45 ;  /* 0x0000002d00057308 */ /* 0x000e220000001800 */
[----:B------:R-:W-:Y:S01]  /*0810*/  MOV R4, 0x1 ;  /* 0x0000000100047802 */ /* 0x000fe20000000f00 */
[----:B------:R-:W-:Y:S01]  /*0820*/  DMUL R34, R34, R42 ;  /* 0x0000002a22227228 */ /* 0x000fe20000000000 */
[----:B------:R-:W-:Y:S01]  /*0830*/  BSSY.RECONVERGENT B2, `(.L_x_24) ;  /* 0x0000016000027945 */ /* 0x000fe20003800200 */
[----:B------:R-:W-:-:S08]  /*0840*/  DADD R18, R18, R2 ;  /* 0x0000000012127229 */ /* 0x000fd00000000002 */
        /* <DEDUP_REMOVED lines=12> */
[----:B------:R-:W-:Y:S01]  /*0910*/  IMAD.MOV.U32 R4, RZ, RZ, R34 ;  /* 0x000000ffff047224 */ /* 0x000fe200078e0022 */
[----:B------:R-:W-:Y:S01]  /*0920*/  MOV R3, R45 ;  /* 0x0000002d00037202 */ /* 0x000fe20000000f00 */
[----:B------:R-:W-:Y:S01]  /*0930*/  IMAD.MOV.U32 R5, RZ, RZ, R35 ;  /* 0x000000ffff057224 */ /* 0x000fe200078e0023 */
[----:B------:R-:W-:Y:S01]  /*0940*/  MOV R0, 0x970 ;  /* 0x0000097000007802 */ /* 0x000fe20000000f00 */
[----:B------:R-:W-:-:S07]  /*0950*/  IMAD.MOV.U32 R2, RZ, RZ, R44 ;  /* 0x000000ffff027224 */ /* 0x000fce00078e002c */
[----:B------:R-:W-:Y:S05]  /*0960*/  CALL.REL.NOINC `($__internal_1_$__cuda_sm20_div_rn_f64_full) ;  /* 0x0000003400dc7944 */ /* 0x000fea0003c00000 */
[----:B------:R-:W-:Y:S02]  /*0970*/  IMAD.MOV.U32 R4, RZ, RZ, R2 ;  /* 0x000000ffff047224 */ /* 0x000fe400078e0002 */
[----:B------:R-:W-:-:S07]  /*0980*/  IMAD.MOV.U32 R5, RZ, RZ, R3 ;  /* 0x000000ffff057224 */ /* 0x000fce00078e0003 */
.L_x_25:
[----:B------:R-:W-:Y:S05]  /*0990*/  BSYNC.RECONVERGENT B2 ;  /* 0x0000000000027941 */ /* 0x000fea0003800200 */
.L_x_24:
[----:B------:R-:W0:Y:S01]  /*09a0*/  MUFU.RCP64H R3, R45 ;  /* 0x0000002d00037308 */ /* 0x000e220000001800 */
[----:B------:R-:W-:Y:S01]  /*09b0*/  IMAD.MOV.U32 R2, RZ, RZ, 0x1 ;  /* 0x00000001ff027424 */ /* 0x000fe200078e00ff */
        /* <DEDUP_REMOVED lines=21> */
.L_x_27:
[----:B------:R-:W-:Y:S05]  /*0b10*/  BSYNC.RECONVERGENT B2 ;  /* 0x0000000000027941 */ /* 0x000fea0003800200 */
.L_x_26:
[----:B------:R-:W-:-:S11]  /*0b20*/  DADD R22, R22, R2 ;  /* 0x0000000016167229 */ /* 0x000fd60000000002 */
.L_x_17:
[----:B------:R-:W-:Y:S05]  /*0b30*/  BSYNC.RECONVERGENT B1 ;  /* 0x0000000000017941 */ /* 0x000fea0003800200 */
.L_x_16:
[----:B------:R-:W-:Y:S01]  /*0b40*/  IADD3 R0, PT, PT, R10, 0x1, RZ ;  /* 0x000000010a007810 */ /* 0x000fe20007ffe0ff */
[----:B------:R-:W-:Y:S03]  /*0b50*/  BSSY.RECONVERGENT B1, `(.L_x_28) ;  /* 0x0000087000017945 */ /* 0x000fe60003800200 */
[----:B------:R-:W-:-:S13]  /*0b60*/  ISETP.NE.AND P0, PT, R0, R13, PT ;  /* 0x0000000d0000720c */ /* 0x000fda0003f05270 */
[----:B------:R-:W-:Y:S05]  /*0b70*/  @!P0 BRA `(.L_x_29) ;  /* 0x0000000800108947 */ /* 0x000fea0003800000 */
[----:B------:R-:W2:Y:S04]  /*0b80*/  LDG.E.64 R34, desc[UR8][R16.64+-0x60] ;  /* 0xffffa00810227981 */ /* 0x000ea8000c1e1b00 */
[----:B------:R-:W3:Y:S04]  /*0b90*/  LDG.E.64 R36, desc[UR8][R16.64+-0x68] ;  /* 0xffff980810247981 */ /* 0x000ee8000c1e1b00 */
[----:B------:R-:W4:Y:S04]  /*0ba0*/  LDG.E.64 R38, desc[UR8][R16.64+-0x58] ;  /* 0xffffa80810267981 */ /* 0x000f28000c1e1b00 */
[----:B------:R0:W5:Y:S01]  /*0bb0*/  LDG.E.64 R40, desc[UR8][R16.64+-0x20] ;  /* 0xffffe00810287981 */ /* 0x000162000c1e1b00 */
[----:B------:R-:W-:Y:S01]  /*0bc0*/  IMAD.MOV.U32 R4, RZ, RZ, 0x0 ;  /* 0x00000000ff047424 */ /* 0x000fe200078e00ff */
[----:B------:R-:W-:Y:S01]  /*0bd0*/  BSSY.RECONVERGENT B2, `(.L_x_30) ;  /* 0x000001c000027945 */ /* 0x000fe20003800200 */
[----:B------:R-:W-:Y:S01]  /*0be0*/  IMAD.MOV.U32 R5, RZ, RZ, 0x3fd80000 ;  /* 0x3fd80000ff057424 */ /* 0x000fe200078e00ff */
        /* <DEDUP_REMOVED lines=15> */
[----:B------:R-:W-:Y:S01]  /*0ce0*/  IADD3 R3, PT, PT, R43, -0x100000, RZ ;  /* 0xfff000002b037810 */ /* 0x000fe20007ffe0ff */
[----:B------:R-:W-:-:S05]  /*0cf0*/  IMAD.MOV.U32 R2, RZ, RZ, R42 ;  /* 0x000000ffff027224 */ /* 0x000fca00078e002a */
[----:B------:R-:W-:-:S08]  /*0d00*/  DFMA R6, R4, -R4, R8 ;  /* 0x800000040406722b */ /* 0x000fd00000000008 */
[----:B------:R-:W-:Y:S01]  /*0d10*/  DFMA R44, R6, R2, R4 ;  /* 0x00000002062c722b */ /* 0x000fe20000000004 */
[----:B0-----:R-:W-:Y:S10]  /*0d20*/  @!P0 BRA `(.L_x_31) ;  /* 0x0000000000188947 */ /* 0x001ff40003800000 */
[----:B------:R-:W-:Y:S01]  /*0d30*/  IMAD.MOV.U32 R0, RZ, RZ, R14 ;  /* 0x000000ffff007224 */ /* 0x000fe200078e000e */
[----:B------:R-:W-:Y:S01]  /*0d40*/  MOV R14, 0xd70 ;  /* 0x00000d70000e7802 */ /* 0x000fe20000000f00 */
[----:B------:R-:W-:-:S07]  /*0d50*/  IMAD.MOV.U32 R2, RZ, RZ, R42 ;  /* 0x000000ffff027224 */ /* 0x000fce00078e002a */
[----:B------:R-:W-:Y:S05]  /*0d60*/  CALL.REL.NOINC `($__internal_2_$__cuda_sm20_dsqrt_rn_f64_mediumpath_v1) ;  /* 0x0000003800747944 */ /* 0x000fea0003c00000 */
[----:B------:R-:W-:Y:S01]  /*0d70*/  MOV R44, R2 ;  /* 0x00000002002c7202 */ /* 0x000fe20000000f00 */
[----:B------:R-:W-:-:S07]  /*0d80*/  IMAD.MOV.U32 R45, RZ, RZ, R3 ;  /* 0x000000ffff2d7224 */ /* 0x000fce00078e0003 */
.L_x_31:
[----:B------:R-:W-:Y:S05]  /*0d90*/  BSYNC.RECONVERGENT B2 ;  /* 0x0000000000027941 */ /* 0x000fea0003800200 */
.L_x_30:
[----:B------:R-:W-:Y:S01]  /*0da0*/  UMOV UR10, 0x80000000 ;  /* 0x80000000000a7882 */ /* 0x000fe20000000000 */
[----:B------:R-:W-:Y:S01]  /*0db0*/  UMOV UR11, 0x41cad274 ;  /* 0x41cad274000b7882 */ /* 0x000fe20000000000 */
[----:B------:R-:W-:Y:S01]  /*0dc0*/  IMAD.MOV.U32 R4, RZ, RZ, 0x1 ;  /* 0x00000001ff047424 */ /* 0x000fe200078e00ff */
        /* <DEDUP_REMOVED lines=18> */
[----:B------:R-:W-:Y:S01]  /*0ef0*/  IMAD.MOV.U32 R42, RZ, RZ, R2 ;  /* 0x000000ffff2a7224 */ /* 0x000fe200078e0002 */
[----:B------:R-:W-:-:S07]  /*0f00*/  MOV R43, R3 ;  /* 0x00000003002b7202 */ /* 0x000fce0000000f00 */
.L_x_33:
[----:B------:R-:W-:Y:S05]  /*0f10*/  BSYNC.RECONVERGENT B2 ;  /* 0x0000000000027941 */ /* 0x000fea0003800200 */
.L_x_32:
        /* <DEDUP_REMOVED lines=22> */
.L_x_35:
[----:B------:R-:W-:Y:S05]  /*1080*/  BSYNC.RECONVERGENT B2 ;  /* 0x0000000000027941 */ /* 0x000fea0003800200 */
.L_x_34:
        /* <DEDUP_REMOVED lines=23> */
[----:B------:R-:W-:Y:S01]  /*1200*/  IMAD.MOV.U32 R4, RZ, RZ, R2 ;  /* 0x000000ffff047224 */ /* 0x000fe200078e0002 */
[----:B------:R-:W-:-:S07]  /*1210*/  MOV R5, R3 ;  /* 0x0000000300057202 */ /* 0x000fce0000000f00 */
.L_x_37:
[----:B------:R-:W-:Y:S05]  /*1220*/  BSYNC.RECONVERGENT B2 ;  /* 0x0000000000027941 */ /* 0x000fea0003800200 */
.L_x_36:
        /* <DEDUP_REMOVED lines=23> */
.L_x_39:
[----:B------:R-:W-:Y:S05]  /*13a0*/  BSYNC.RECONVERGENT B2 ;  /* 0x0000000000027941 */ /* 0x000fea0003800200 */
.L_x_38:
[----:B------:R-:W-:-:S11]  /*13b0*/  DADD R22, R22, R2 ;  /* 0x0000000016167229 */ /* 0x000fd60000000002 */
.L_x_29:
[----:B------:R-:W-:Y:S05]  /*13c0*/  BSYNC.RECONVERGENT B1 ;  /* 0x0000000000017941 */ /* 0x000fea0003800200 */
.L_x_28:
[----:B------:R-:W-:Y:S01]  /*13d0*/  VIADD R0, R10, 0x2 ;  /* 0x000000020a007836 */ /* 0x000fe20000000000 */
[----:B------:R-:W-:Y:S04]  /*13e0*/  BSSY.RECONVERGENT B1, `(.L_x_40) ;  /* 0x0000087000017945 */ /* 0x000fe80003800200 */
[----:B------:R-:W-:-:S13]  /*13f0*/  ISETP.NE.AND P0, PT, R0, R13, PT ;  /* 0x0000000d0000720c */ /* 0x000fda0003f05270 */
        /* <DEDUP_REMOVED lines=34> */
.L_x_43:
[----:B------:R-:W-:Y:S05]  /*1620*/  BSYNC.RECONVERGENT B2 ;  /* 0x0000000000027941 */ /* 0x000fea0003800200 */
.L_x_42:
        /* <DEDUP_REMOVED lines=23> */
.L_x_45:
[----:B------:R-:W-:Y:S05]  /*17a0*/  BSYNC.RECONVERGENT B2 ;  /* 0x0000000000027941 */ /* 0x000fea0003800200 */
.L_x_44:
        /* <DEDUP_REMOVED lines=22> */
.L_x_47:
[----:B------:R-:W-:Y:S05]  /*1910*/  BSYNC.RECONVERGENT B2 ;  /* 0x0000000000027941 */ /* 0x000fea0003800200 */
.L_x_46:
        /* <DEDUP_REMOVED lines=25> */
.L_x_49:
[----:B------:R-:W-:Y:S05]  /*1ab0*/  BSYNC.RECONVERGENT B2 ;  /* 0x0000000000027941 */ /* 0x000fea0003800200 */
.L_x_48:
        /* <DEDUP_REMOVED lines=23> */
.L_x_51:
[----:B------:R-:W-:Y:S05]  /*1c30*/  BSYNC.RECONVERGENT B2 ;  /* 0x0000000000027941 */ /* 0x000fea0003800200 */
.L_x_50:
[----:B------:R-:W-:-:S11]  /*1c40*/  DADD R22, R22, R2 ;  /* 0x0000000016167229 */ /* 0x000fd60000000002 */
.L_x_41:
[----:B------:R-:W-:Y:S05]  /*1c50*/  BSYNC.RECONVERGENT B1 ;  /* 0x0000000000017941 */ /* 0x000fea0003800200 */
.L_x_40:
        /* <DEDUP_REMOVED lines=37> */
.L_x_55:
[----:B------:R-:W-:Y:S05]  /*1eb0*/  BSYNC.RECONVERGENT B2 ;  /* 0x0000000000027941 */ /* 0x000fea0003800200 */
.L_x_54:
        /* <DEDUP_REMOVED lines=23> */
.L_x_57:
[----:B------:R-:W-:Y:S05]  /*2030*/  BSYNC.RECONVERGENT B2 ;  /* 0x0000000000027941 */ /* 0x000fea0003800200 */
.L_x_56:
        /* <DEDUP_REMOVED lines=22> */
.L_x_59:
[----:B------:R-:W-:Y:S05]  /*21a0*/  BSYNC.RECONVERGENT B2 ;  /* 0x0000000000027941 */ /* 0x000fea0003800200 */
.L_x_58:
        /* <DEDUP_REMOVED lines=25> */
.L_x_61:
[----:B------:R-:W-:Y:S05]  /*2340*/  BSYNC.RECONVERGENT B2 ;  /* 0x0000000000027941 */ /* 0x000fea0003800200 */
.L_x_60:
        /* <DEDUP_REMOVED lines=23> */
.L_x_63:
[----:B------:R-:W-:Y:S05]  /*24c0*/  BSYNC.RECONVERGENT B2 ;  /* 0x0000000000027941 */ /* 0x000fea0003800200 */
.L_x_62:
[----:B------:R-:W-:-:S11]  /*24d0*/  DADD R22, R22, R2 ;  /* 0x0000000016167229 */ /* 0x000fd60000000002 */
.L_x_53:
[----:B------:R-:W-:Y:S05]  /*24e0*/  BSYNC.RECONVERGENT B1 ;  /* 0x0000000000017941 */ /* 0x000fea0003800200 */
.L_x_52:
[----:B------:R-:W-:Y:S01]  /*24f0*/  VIADD R10, R10, 0x4 ;  /* 0x000000040a0a7836 */ /* 0x000fe20000000000 */
[----:B------:R-:W-:Y:S01]  /*2500*/  IADD3 R16, P1, PT, R16, 0x1a0, RZ ;  /* 0x000001a010107810 */ /* 0x000fe20007f3e0ff */
[----:B------:R-:W-:-:S03]  /*2510*/  VIADD R11, R11, 0x4 ;  /* 0x000000040b0b7836 */ /* 0x000fc60000000000 */
[----:B------:R-:W-:Y:S02]  /*2520*/  ISETP.NE.AND P0, PT, R10, UR4, PT ;  /* 0x000000040a007c0c */ /* 0x000fe4000bf05270 */
[----:B------:R-:W-:-:S11]  /*2530*/  IADD3.X R17, PT, PT, RZ, R17, RZ, P1, !PT ;  /* 0x00000011ff117210 */ /* 0x000fd60000ffe4ff */
[----:B------:R-:W-:Y:S05]  /*2540*/  @P0 BRA `(.L_x_64) ;  /* 0xffffffdc005c0947 */ /* 0x000fea000383ffff */
[----:B------:R-:W-:-:S07]  /*2550*/  IMAD.U32 R16, RZ, RZ, UR4 ;  /* 0x00000004ff107e24 */ /* 0x000fce000f8e00ff */
.L_x_15:
[----:B------:R-:W0:Y:S02]  /*2560*/  LDCU UR5, c[0x0][0x388] ;  /* 0x00007100ff0577ac */ /* 0x000e240008000800 */
[----:B0-----:R-:W-:-:S09]  /*2570*/  ULOP3.LUT UP0, UR5, UR5, 0x3, URZ, 0xc0, !UPT ;  /* 0x0000000305057892 */ /* 0x001fd2000f80c0ff */
[----:B------:R-:W-:Y:S05]  /*2580*/  BRA.U !UP0, `(.L_x_65) ;  /* 0x0000001908b47547 */ /* 0x000fea000b800000 */
[----:B------:R-:W-:-:S09]  /*2590*/  UISETP.NE.AND UP0, UPT, UR5, 0x1, UPT ;  /* 0x000000010500788c */ /* 0x000fd2000bf05270 */
[----:B------:R-:W-:Y:S05]  /*25a0*/  BRA.U !UP0, `(.L_x_66) ;  /* 0x0000001108687547 */ /* 0x000fea000b800000 */
[----:B------:R-:W0:Y:S01]  /*25b0*/  LDC.64 R38, c[0x0][0x380] ;  /* 0x0000e000ff267b82 */ /* 0x000e220000000a00 */
[C---:B------:R-:W-:Y:S01]  /*25c0*/  ISETP.NE.AND P0, PT, R16.reuse, R13, PT ;  /* 0x0000000d1000720c */ /* 0x040fe20003f05270 */
[----:B------:R-:W-:Y:S01]  /*25d0*/  BSSY.RECONVERGENT B1, `(.L_x_67) ;  /* 0x0000089000017945 */ /* 0x000fe20003800200 */
[----:B0-----:R-:W-:-:S11]  /*25e0*/  IMAD.WIDE.U32 R38, R16, 0x68, R38 ;  /* 0x0000006810267825 */ /* 0x001fd600078e0026 */
[----:B------:R-:W-:Y:S05]  /*25f0*/  @!P0 BRA `(.L_x_68) ;  /* 0x0000000800188947 */ /* 0x000fea0003800000 */
[----:B------:R-:W2:Y:S04]  /*2600*/  LDG.E.64 R34, desc[UR8][R38.64+0x10] ;  /* 0x0000100826227981 */ /* 0x000ea8000c1e1b00 */
[----:B------:R-:W3:Y:S04]  /*2610*/  LDG.E.64 R36, desc[UR8][R38.64+0x8] ;  /* 0x0000080826247981 */ /* 0x000ee8000c1e1b00 */
[----:B------:R-:W4:Y:S04]  /*2620*/  LDG.E.64 R10, desc[UR8][R38.64+0x18] ;  /* 0x00001808260a7981 */ /* 0x000f28000c1e1b00 */
[----:B------:R0:W5:Y:S01]  /*2630*/  LDG.E.64 R40, desc[UR8][R38.64+0x50] ;  /* 0x0000500826287981 */ /* 0x000162000c1e1b00 */
[----:B------:R-:W-:Y:S01]  /*2640*/  IMAD.MOV.U32 R4, RZ, RZ, 0x0 ;  /* 0x00000000ff047424 */ /* 0x000fe200078e00ff */
[----:B------:R-:W-:Y:S01]  /*2650*/  MOV R5, 0x3fd80000 ;  /* 0x3fd8000000057802 */ /* 0x000fe20000000f00 */
        /* <DEDUP_REMOVED lines=21> */
[----:B------:R-:W-:Y:S01]  /*27b0*/  MOV R0, R14 ;  /* 0x0000000e00007202 */ /* 0x000fe20000000f00 */
[----:B------:R-:W-:Y:S01]  /*27c0*/  IMAD.MOV.U32 R2, RZ, RZ, R42 ;  /* 0x000000ffff027224 */ /* 0x000fe200078e002a */
[----:B------:R-:W-:-:S07]  /*27d0*/  MOV R14, 0x27f0 ;  /* 0x000027f0000e7802 */ /* 0x000fce0000000f00 */
[----:B------:R-:W-:Y:S05]  /*27e0*/  CALL.REL.NOINC `($__internal_2_$__cuda_sm20_dsqrt_rn_f64_mediumpath_v1) ;  /* 0x0000001c00d47944 */ /* 0x000fea0003c00000 */
[----:B------:R-:W-:Y:S02]  /*27f0*/  IMAD.MOV.U32 R44, RZ, RZ, R2 ;  /* 0x000000ffff2c7224 */ /* 0x000fe400078e0002 */
[----:B------:R-:W-:-:S07]  /*2800*/  IMAD.MOV.U32 R45, RZ, RZ, R3 ;  /* 0x000000ffff2d7224 */ /* 0x000fce00078e0003 */
.L_x_70:
[----:B------:R-:W-:Y:S05]  /*2810*/  BSYNC.RECONVERGENT B2 ;  /* 0x0000000000027941 */ /* 0x000fea0003800200 */
.L_x_69:
[----:B------:R-:W-:Y:S01]  /*2820*/  UMOV UR10, 0x80000000 ;  /* 0x80000000000a7882 */ /* 0x000fe20000000000 */
[----:B------:R-:W-:Y:S01]  /*2830*/  UMOV UR11, 0x41cad274 ;  /* 0x41cad274000b7882 */ /* 0x000fe20000000000 */
[----:B------:R-:W-:Y:S01]  /*2840*/  IMAD.MOV.U32 R4, RZ, RZ, 0x1 ;  /* 0x00000001ff047424 */ /* 0x000fe200078e00ff */
[----:B------:R-:W-:Y:S01]  /*2850*/  DFMA R2, R44, R44, UR10 ;  /* 0x0000000a2c027e2b */ /* 0x000fe2000800002c */
[----:B------:R-:W-:Y:S01]  /*2860*/  BSSY.RECONVERGENT B2, `(.L_x_71) ;  /* 0x0000015000027945 */ /* 0x000fe20003800200 */
[----:B------:R-:W-:-:S04]  /*2870*/  DMUL R40, R24, R40 ;  /* 0x0000002818287228 */ /* 0x000fc80000000000 */
[----:B------:R-:W0:Y:S06]  /*2880*/  MUFU.RCP64H R5, R3 ;  /* 0x0000000300057308 */ /* 0x000e2c0000001800 */
        /* <DEDUP_REMOVED lines=12> */
[----:B------:R-:W-:Y:S01]  /*2950*/  MOV R4, R40 ;  /* 0x0000002800047202 */ /* 0x000fe20000000f00 */
[----:B------:R-:W-:Y:S01]  /*2960*/  IMAD.MOV.U32 R5, RZ, RZ, R41 ;  /* 0x000000ffff057224 */ /* 0x000fe200078e0029 */
[----:B------:R-:W-:-:S07]  /*2970*/  MOV R0, 0x2990 ;  /* 0x0000299000007802 */ /* 0x000fce0000000f00 */
[----:B------:R-:W-:Y:S05]  /*2980*/  CALL.REL.NOINC `($__internal_1_$__cuda_sm20_div_rn_f64_full) ;  /* 0x0000001400d47944 */ /* 0x000fea0003c00000 */
[----:B------:R-:W-:Y:S02]  /*2990*/  IMAD.MOV.U32 R42, RZ, RZ, R2 ;  /* 0x000000ffff2a7224 */ /* 0x000fe400078e0002 */
[----:B------:R-:W-:-:S07]  /*29a0*/  IMAD.MOV.U32 R43, RZ, RZ, R3 ;  /* 0x000000ffff2b7224 */ /* 0x000fce00078e0003 */
.L_x_72:
[----:B------:R-:W-:Y:S05]  /*29b0*/  BSYNC.RECONVERGENT B2 ;  /* 0x0000000000027941 */ /* 0x000fea0003800200 */
.L_x_71:
[----:B------:R-:W0:Y:S01]  /*29c0*/  MUFU.RCP64H R3, R45 ;  /* 0x0000002d00037308 */ /* 0x000e220000001800 */
[----:B------:R-:W-:Y:S01]  /*29d0*/  MOV R2, 0x1 ;  /* 0x0000000100027802 */ /* 0x000fe20000000f00 */
        /* <DEDUP_REMOVED lines=20> */
.L_x_74:
[----:B------:R-:W-:Y:S05]  /*2b20*/  BSYNC.RECONVERGENT B2 ;  /* 0x0000000000027941 */ /* 0x000fea0003800200 */
.L_x_73:
        /* <DEDUP_REMOVED lines=25> */
.L_x_76:
[----:B------:R-:W-:Y:S05]  /*2cc0*/  BSYNC.RECONVERGENT B2 ;  /* 0x0000000000027941 */ /* 0x000fea0003800200 */
.L_x_75:
        /* <DEDUP_REMOVED lines=23> */
.L_x_78:
[----:B------:R-:W-:Y:S05]  /*2e40*/  BSYNC.RECONVERGENT B2 ;  /* 0x0000000000027941 */ /* 0x000fea0003800200 */
.L_x_77:
[----:B------:R-:W-:-:S11]  /*2e50*/  DADD R22, R22, R2 ;  /* 0x0000000016167229 */ /* 0x000fd60000000002 */
.L_x_68:
[----:B------:R-:W-:Y:S05]  /*2e60*/  BSYNC.RECONVERGENT B1 ;  /* 0x0000000000017941 */ /* 0x000fea0003800200 */
.L_x_67:
[----:B------:R-:W-:Y:S01]  /*2e70*/  VIADD R0, R16, 0x1 ;  /* 0x0000000110007836 */ /* 0x000fe20000000000 */
[----:B------:R-:W-:Y:S04]  /*2e80*/  BSSY.RECONVERGENT B1, `(.L_x_79) ;  /* 0x000008b000017945 */ /* 0x000fe80003800200 */
[----:B------:R-:W-:-:S13]  /*2e90*/  ISETP.NE.AND P0, PT, R0, R13, PT ;  /* 0x0000000d0000720c */ /* 0x000fda0003f05270 */
[----:B------:R-:W-:Y:S05]  /*2ea0*/  @!P0 BRA `(.L_x_80) ;  /* 0x0000000800208947 */ /* 0x000fea0003800000 */
[----:B------:R-:W2:Y:S04]  /*2eb0*/  LDG.E.64 R34, desc[UR8][R38.64+0x78] ;  /* 0x0000780826227981 */ /* 0x000ea8000c1e1b00 */
[----:B------:R-:W3:Y:S04]  /*2ec0*/  LDG.E.64 R36, desc[UR8][R38.64+0x70] ;  /* 0x0000700826247981 */ /* 0x000ee8000c1e1b00 */
[----:B------:R-:W4:Y:S01]  /*2ed0*/  LDG.E.64 R10, desc[UR8][R38.64+0x80] ;  /* 0x00008008260a7981 */ /* 0x000f22000c1e1b00 */
[----:B------:R-:W-:Y:S01]  /*2ee0*/  IMAD.MOV.U32 R4, RZ, RZ, 0x0 ;  /* 0x00000000ff047424 */ /* 0x000fe200078e00ff */
[----:B------:R-:W-:-:S02]  /*2ef0*/  MOV R5, 0x3fd80000 ;  /* 0x3fd8000000057802 */ /* 0x000fc40000000f00 */
[----:B------:R0:W5:Y:S01]  /*2f00*/  LDG.E.64 R40, desc[UR8][R38.64+0xb8] ;  /* 0x0000b80826287981 */ /* 0x000162000c1e1b00 */
[----:B------:R-:W-:Y:S01]  /*2f10*/  BSSY.RECONVERGENT B2, `(.L_x_81) ;  /* 0x000001d000027945 */ /* 0x000fe20003800200 */
[----:B--2--5:R-:W-:Y:S02]  /*2f20*/  DADD R34, -R28, R34 ;  /* 0x000000001c227229 */ /* 0x024fe40000000122 */
        /* <DEDUP_REMOVED lines=16> */
[----:B0-----:R-:W-:-:S08]  /*3030*/  DFMA R38, R4, -R4, R8 ;  /* 0x800000040426722b */ /* 0x001fd00000000008 */
[----:B------:R-:W-:Y:S01]  /*3040*/  DFMA R42, R38, R2, R4 ;  /* 0x00000002262a722b */ /* 0x000fe20000000004 */
[----:B------:R-:W-:Y:S10]  /*3050*/  @!P0 BRA `(.L_x_82) ;  /* 0x0000000000208947 */ /* 0x000ff40003800000 */
[----:B------:R-:W-:Y:S01]  /*3060*/  IMAD.MOV.U32 R2, RZ, RZ, R6 ;  /* 0x000000ffff027224 */ /* 0x000fe200078e0006 */
[----:B------:R-:W-:Y:S01]  /*3070*/  MOV R6, R38 ;  /* 0x0000002600067202 */ /* 0x000fe20000000f00 */
[----:B------:R-:W-:Y:S01]  /*3080*/  IMAD.MOV.U32 R0, RZ, RZ, R14 ;  /* 0x000000ffff007224 */ /* 0x000fe200078e000e */
[----:B------:R-:W-:Y:S01]  /*3090*/  MOV R14, 0x30c0 ;  /* 0x000030c0000e7802 */ /* 0x000fe20000000f00 */
[----:B------:R-:W-:-:S07]  /*30a0*/  IMAD.MOV.U32 R7, RZ, RZ, R39 ;  /* 0x000000ffff077224 */ /* 0x000fce00078e0027 */
[----:B------:R-:W-:Y:S05]  /*30b0*/  CALL.REL.NOINC `($__internal_2_$__cuda_sm20_dsqrt_rn_f64_mediumpath_v1) ;  /* 0x0000001400a07944 */ /* 0x000fea0003c00000 */
[----:B------:R-:W-:Y:S01]  /*30c0*/  IMAD.MOV.U32 R42, RZ, RZ, R2 ;  /* 0x000000ffff2a7224 */ /* 0x000fe200078e0002 */
[----:B------:R-:W-:-:S07]  /*30d0*/  MOV R43, R3 ;  /* 0x00000003002b7202 */ /* 0x000fce0000000f00 */
.L_x_82:
[----:B------:R-:W-:Y:S05]  /*30e0*/  BSYNC.RECONVERGENT B2 ;  /* 0x0000000000027941 */ /* 0x000fea0003800200 */
.L_x_81:
        /* <DEDUP_REMOVED lines=21> */
[----:B------:R-:W-:-:S07]  /*3240*/  IMAD.MOV.U32 R5, RZ, RZ, R41 ;  /* 0x000000ffff057224 */ /* 0x000fce00078e0029 */
[----:B------:R-:W-:Y:S05]  /*3250*/  CALL.REL.NOINC `($__internal_1_$__cuda_sm20_div_rn_f64_full) ;  /* 0x0000000c00a07944 */ /* 0x000fea0003c00000 */
[----:B------:R-:W-:Y:S01]  /*3260*/  MOV R38, R2 ;  /* 0x0000000200267202 */ /* 0x000fe20000000f00 */
[----:B------:R-:W-:-:S07]  /*3270*/  IMAD.MOV.U32 R39, RZ, RZ, R3 ;  /* 0x000000ffff277224 */ /* 0x000fce00078e0003 */
.L_x_84:
[----:B------:R-:W-:Y:S05]  /*3280*/  BSYNC.RECONVERGENT B2 ;  /* 0x0000000000027941 */ /* 0x000fea0003800200 */
.L_x_83:
        /* <DEDUP_REMOVED lines=22> */
.L_x_86:
[----:B------:R-:W-:Y:S05]  /*33f0*/  BSYNC.RECONVERGENT B2 ;  /* 0x0000000000027941 */ /* 0x000fea0003800200 */
.L_x_85:
        /* <DEDUP_REMOVED lines=23> */
[----:B------:R-:W-:Y:S01]  /*3570*/  MOV R4, R2 ;  /* 0x0000000200047202 */ /* 0x000fe20000000f00 */
[----:B------:R-:W-:-:S07]  /*3580*/  IMAD.MOV.U32 R5, RZ, RZ, R3 ;  /* 0x000000ffff057224 */ /* 0x000fce00078e0003 */
.L_x_88:
[----:B------:R-:W-:Y:S05]  /*3590*/  BSYNC.RECONVERGENT B2 ;  /* 0x0000000000027941 */ /* 0x000fea0003800200 */
.L_x_87:
        /* <DEDUP_REMOVED lines=23> */
.L_x_90:
[----:B------:R-:W-:Y:S05]  /*3710*/  BSYNC.RECONVERGENT B2 ;  /* 0x0000000000027941 */ /* 0x000fea0003800200 */
.L_x_89:
[----:B------:R-:W-:-:S11]  /*3720*/  DADD R22, R22, R2 ;  /* 0x0000000016167229 */ /* 0x000fd60000000002 */
.L_x_80:
[----:B------:R-:W-:Y:S05]  /*3730*/  BSYNC.RECONVERGENT B1 ;  /* 0x0000000000017941 */ /* 0x000fea0003800200 */
.L_x_79:
[----:B------:R-:W-:-:S07]  /*3740*/  VIADD R16, R16, 0x2 ;  /* 0x0000000210107836 */ /* 0x000fce0000000000 */
.L_x_66:
[----:B------:R-:W0:Y:S01]  /*3750*/  LDC R0, c[0x0][0x388] ;  /* 0x0000e200ff007b82 */ /* 0x000e220000000800 */
[----:B------:R-:W-:Y:S01]  /*3760*/  ISETP.NE.AND P0, PT, R16, R13, PT ;  /* 0x0000000d1000720c */ /* 0x000fe20003f05270 */
[----:B------:R-:W-:Y:S01]  /*3770*/  BSSY.RECONVERGENT B1, `(.L_x_65) ;  /* 0x000008e000017945 */ /* 0x000fe20003800200 */
[----:B0-----:R-:W-:-:S04]  /*3780*/  LOP3.LUT R0, R0, 0x1, RZ, 0xc0, !PT ;  /* 0x0000000100007812 */ /* 0x001fc800078ec0ff */
[----:B------:R-:W-:-:S13]  /*3790*/  ISETP.NE.U32.OR P0, PT, R0, 0x1, !P0 ;  /* 0x000000010000780c */ /* 0x000fda0004705470 */
[----:B------:R-:W-:Y:S05]  /*37a0*/  @P0 BRA `(.L_x_91) ;  /* 0x0000000800280947 */ /* 0x000fea0003800000 */
[----:B------:R-:W0:Y:S02]  /*37b0*/  LDC.64 R2, c[0x0][0x380] ;  /* 0x0000e000ff027b82 */ /* 0x000e240000000a00 */
[----:B0-----:R-:W-:-:S05]  /*37c0*/  IMAD.WIDE.U32 R2, R16, 0x68, R2 ;  /* 0x0000006810027825 */ /* 0x001fca00078e0002 */
[----:B------:R-:W2:Y:S04]  /*37d0*/  LDG.E.64 R6, desc[UR8][R2.64+0x10] ;  /* 0x0000100802067981 */ /* 0x000ea8000c1e1b00 */
[----:B------:R-:W3:Y:S04]  /*37e0*/  LDG.E.64 R4, desc[UR8][R2.64+0x8] ;  /* 0x0000080802047981 */ /* 0x000ee8000c1e1b00 */
[----:B------:R-:W4:Y:S04]  /*37f0*/  LDG.E.64 R8, desc[UR8][R2.64+0x18] ;  /* 0x0000180802087981 */ /* 0x000f28000c1e1b00 */
[----:B------:R0:W5:Y:S01]  /*3800*/  LDG.E.64 R16, desc[UR8][R2.64+0x50] ;  /* 0x0000500802107981 */ /* 0x000162000c1e1b00 */
[----:B------:R-:W-:Y:S01]  /*3810*/  BSSY.RECONVERGENT B2, `(.L_x_92) ;  /* 0x000001f000027945 */ /* 0x000fe20003800200 */
[----:B0-----:R-:W-:-:S02]  /*3820*/  IMAD.MOV.U32 R2, RZ, RZ, 0x0 ;  /* 0x00000000ff027424 */ /* 0x001fc400078e00ff */
[----:B------:R-:W-:Y:S01]  /*3830*/  IMAD.MOV.U32 R3, RZ, RZ, 0x3fd80000 ;  /* 0x3fd80000ff037424 */ /* 0x000fe200078e00ff */
[----:B--2--5:R-:W-:Y:S02]  /*3840*/  DADD R28, -R28, R6 ;  /* 0x000000001c1c7229 */ /* 0x024fe40000000106 */
[----:B---3--:R-:W-:-:S06]  /*3850*/  DADD R30, -R30, R4 ;  /* 0x000000001e1e7229 */ /* 0x008fcc0000000104 */
[----:B------:R-:W-:Y:S02]  /*3860*/  DMUL R4, R28, R28 ;  /* 0x0000001c1c047228 */ /* 0x000fe40000000000 */
[----:B----4-:R-:W-:-:S06]  /*3870*/  DADD R26, -R26, R8 ;  /* 0x000000001a1a7229 */ /* 0x010fcc0000000108 */
[----:B------:R-:W-:-:S08]  /*3880*/  DFMA R4, R30, R30, R4 ;  /* 0x0000001e1e04722b */ /* 0x000fd00000000004 */
[----:B------:R-:W-:-:S06]  /*3890*/  DFMA R8, R26, R26, R4 ;  /* 0x0000001a1a08722b */ /* 0x000fcc0000000004 */
[----:B------:R-:W0:Y:S04]  /*38a0*/  MUFU.RSQ64H R15, R9 ;  /* 0x00000009000f7308 */ /* 0x000e280000001c00 */
[----:B------:R-:W-:-:S04]  /*38b0*/  IADD3 R14, PT, PT, R9, -0x3500000, RZ ;  /* 0xfcb00000090e7810 */ /* 0x000fc80007ffe0ff */
[----:B------:R-:W-:Y:S02]  /*38c0*/  ISETP.GE.U32.AND P0, PT, R14, 0x7ca00000, PT ;  /* 0x7ca000000e00780c */ /* 0x000fe40003f06070 */
[----:B0-----:R-:W-:-:S08]  /*38d0*/  DMUL R4, R14, R14 ;  /* 0x0000000e0e047228 */ /* 0x001fd00000000000 */
[----:B------:R-:W-:-:S08]  /*38e0*/  DFMA R4, R8, -R4, 1 ;  /* 0x3ff000000804742b */ /* 0x000fd00000000804 */
[----:B------:R-:W-:Y:S02]  /*38f0*/  DFMA R2, R4, R2, 0.5 ;  /* 0x3fe000000402742b */ /* 0x000fe40000000002 */
[----:B------:R-:W-:-:S08]  /*3900*/  DMUL R4, R14, R4 ;  /* 0x000000040e047228 */ /* 0x000fd00000000000 */
[----:B------:R-:W-:-:S08]  /*3910*/  DFMA R4, R2, R4, R14 ;  /* 0x000000040204722b */ /* 0x000fd0000000000e */
[----:B------:R-:W-:Y:S02]  /*3920*/  DMUL R34, R8, R4 ;  /* 0x0000000408227228 */ /* 0x000fe40000000000 */
[----:B------:R-:W-:Y:S01]  /*3930*/  VIADD R3, R5, 0xfff00000 ;  /* 0xfff0000005037836 */ /* 0x000fe20000000000 */
[----:B------:R-:W-:-:S05]  /*3940*/  MOV R2, R4 ;  /* 0x0000000400027202 */ /* 0x000fca0000000f00 */
[----:B------:R-:W-:-:S08]  /*3950*/  DFMA R6, R34, -R34, R8 ;  /* 0x800000222206722b */ /* 0x000fd00000000008 */
        /* <DEDUP_REMOVED lines=8> */
[----:B------:R-:W-:Y:S02]  /*39e0*/  IMAD.MOV.U32 R10, RZ, RZ, R2 ;  /* 0x000000ffff0a7224 */ /* 0x000fe400078e0002 */
[----:B------:R-:W-:-:S07]  /*39f0*/  IMAD.MOV.U32 R11, RZ, RZ, R3 ;  /* 0x000000ffff0b7224 */ /* 0x000fce00078e0003 */
.L_x_93:
[----:B------:R-:W-:Y:S05]  /*3a00*/  BSYNC.RECONVERGENT B2 ;  /* 0x0000000000027941 */ /* 0x000fea0003800200 */
.L_x_92:
[----:B------:R-:W-:Y:S01]  /*3a10*/  UMOV UR10, 0x80000000 ;  /* 0x80000000000a7882 */ /* 0x000fe20000000000 */
[----:B------:R-:W-:Y:S01]  /*3a20*/  UMOV UR11, 0x41cad274 ;  /* 0x41cad274000b7882 */ /* 0x000fe20000000000 */
[----:B------:R-:W-:Y:S01]  /*3a30*/  MOV R4, 0x1 ;  /* 0x0000000100047802 */ /* 0x000fe20000000f00 */
        /* <DEDUP_REMOVED lines=22> */
.L_x_95:
[----:B------:R-:W-:Y:S05]  /*3ba0*/  BSYNC.RECONVERGENT B2 ;  /* 0x0000000000027941 */ /* 0x000fea0003800200 */
.L_x_94:
        /* <DEDUP_REMOVED lines=18> */
[----:B------:R-:W-:Y:S01]  /*3cd0*/  MOV R3, R11 ;  /* 0x0000000b00037202 */ /* 0x000fe20000000f00 */
[----:B------:R-:W-:Y:S01]  /*3ce0*/  IMAD.MOV.U32 R2, RZ, RZ, R10 ;  /* 0x000000ffff027224 */ /* 0x000fe200078e000a */
[----:B------:R-:W-:-:S07]  /*3cf0*/  MOV R0, 0x3d10 ;  /* 0x00003d1000007802 */ /* 0x000fce0000000f00 */
[----:B------:R-:W-:Y:S05]  /*3d00*/  CALL.REL.NOINC `($__internal_1_$__cuda_sm20_div_rn_f64_full) ;  /* 0x0000000000f47944 */ /* 0x000fea0003c00000 */
.L_x_97:
[----:B------:R-:W-:Y:S05]  /*3d10*/  BSYNC.RECONVERGENT B2 ;  /* 0x0000000000027941 */ /* 0x000fea0003800200 */
.L_x_96:
        /* <DEDUP_REMOVED lines=23> */
[----:B------:R-:W-:Y:S01]  /*3e90*/  MOV R4, R2 ;  /* 0x0000000200047202 */ /* 0x000fe20000000f00 */
[----:B------:R-:W-:-:S07]  /*3ea0*/  IMAD.MOV.U32 R5, RZ, RZ, R3 ;  /* 0x000000ffff057224 */ /* 0x000fce00078e0003 */
.L_x_99:
[----:B------:R-:W-:Y:S05]  /*3eb0*/  BSYNC.RECONVERGENT B2 ;  /* 0x0000000000027941 */ /* 0x000fea0003800200 */
.L_x_98:
        /* <DEDUP_REMOVED lines=23> */
.L_x_101:
[----:B------:R-:W-:Y:S05]  /*4030*/  BSYNC.RECONVERGENT B2 ;  /* 0x0000000000027941 */ /* 0x000fea0003800200 */
.L_x_100:
[----:B------:R-:W-:-:S11]  /*4040*/  DADD R22, R22, R2 ;  /* 0x0000000016167229 */ /* 0x000fd60000000002 */
.L_x_91:
[----:B------:R-:W-:Y:S05]  /*4050*/  BSYNC.RECONVERGENT B1 ;  /* 0x0000000000017941 */ /* 0x000fea0003800200 */
.L_x_65:
[----:B------:R-:W0:Y:S01]  /*4060*/  LDCU UR5, c[0x0][0x388] ;  /* 0x00007100ff0577ac */ /* 0x000e220008000800 */
[----:B------:R2:W-:Y:S01]  /*4070*/  STG.E.64 desc[UR8][R32.64+0x38], R18 ;  /* 0x0000381220007986 */ /* 0x0005e2000c101b08 */
[----:B------:R-:W-:-:S03]  /*4080*/  IMAD.IADD R13, R12, 0x1, R13 ;  /* 0x000000010c0d7824 */ /* 0x000fc600078e020d */
[----:B------:R2:W-:Y:S04]  /*4090*/  STG.E.64 desc[UR8][R32.64+0x40], R20 ;  /* 0x0000401420007986 */ /* 0x0005e8000c101b08 */
[----:B------:R2:W-:Y:S01]  /*40a0*/  STG.E.64 desc[UR8][R32.64+0x48], R22 ;  /* 0x0000481620007986 */ /* 0x0005e2000c101b08 */
[----:B0-----:R-:W-:-:S13]  /*40b0*/  ISETP.GE.AND P0, PT, R13, UR5, PT ;  /* 0x000000050d007c0c */ /* 0x001fda000bf06270 */
[----:B--2---:R-:W-:Y:S05]  /*40c0*/  @!P0 BRA `(.L_x_102) ;  /* 0xffffffc000348947 */ /* 0x004fea000383ffff */
[----:B------:R-:W-:Y:S05]  /*40d0*/  EXIT ;  /* 0x000000000000794d */ /* 0x000fea0003800000 */
        .weak           $__internal_1_$__cuda_sm20_div_rn_f64_full
        .type           $__internal_1_$__cuda_sm20_div_rn_f64_full,@function
        .size           $__internal_1_$__cuda_sm20_div_rn_f64_full,($__internal_2_$__cuda_sm20_dsqrt_rn_f64_mediumpath_v1 - $__internal_1_$__cuda_sm20_div_rn_f64_full)
$__internal_1_$__cuda_sm20_div_rn_f64_full:
[C---:B------:R-:W-:Y:S01]  /*40e0*/  FSETP.GEU.AND P0, PT, |R3|.reuse, 1.469367938527859385e-39, PT ;  /* 0x001000000300780b */ /* 0x040fe20003f0e200 */
[--C-:B------:R-:W-:Y:S01]  /*40f0*/  IMAD.MOV.U32 R8, RZ, RZ, R2.reuse ;  /* 0x000000ffff087224 */ /* 0x100fe200078e0002 */
[----:B------:R-:W-:Y:S01]  /*4100*/  MOV R9, R3 ;  /* 0x0000000300097202 */ /* 0x000fe20000000f00 */
[----:B------:R-:W-:Y:S01]  /*4110*/  IMAD.MOV.U32 R14, RZ, RZ, R2 ;  /* 0x000000ffff0e7224 */ /* 0x000fe200078e0002 */
[----:B------:R-:W-:Y:S01]  /*4120*/  LOP3.LUT R6, R3, 0x800fffff, RZ, 0xc0, !PT ;  /* 0x800fffff03067812 */ /* 0x000fe200078ec0ff */
[----:B------:R-:W-:Y:S01]  /*4130*/  IMAD.MOV.U32 R46, RZ, RZ, 0x1 ;  /* 0x00000001ff2e7424 */ /* 0x000fe200078e00ff */
[----:B------:R-:W-:Y:S01]  /*4140*/  MOV R41, R5 ;  /* 0x0000000500297202 */ /* 0x000fe20000000f00 */
[----:B------:R-:W-:Y:S01]  /*4150*/  IMAD.MOV.U32 R40, RZ, RZ, R4 ;  /* 0x000000ffff287224 */ /* 0x000fe200078e0004 */
[----:B------:R-:W-:Y:S01]  /*4160*/  LOP3.LUT R15, R6, 0x3ff00000, RZ, 0xfc, !PT ;  /* 0x3ff00000060f7812 */ /* 0x000fe200078efcff */
[----:B------:R-:W-:Y:S01]  /*4170*/  BSSY.RECONVERGENT B0, `(.L_x_103) ;  /* 0x0000057000007945 */ /* 0x000fe20003800200 */
[----:B------:R-:W-:-:S02]  /*4180*/  FSETP.GEU.AND P2, PT, |R41|, 1.469367938527859385e-39, PT ;  /* 0x001000002900780b */ /* 0x000fc40003f4e200 */
[----:B------:R-:W-:Y:S01]  /*4190*/  LOP3.LUT R2, R41, 0x7ff00000, RZ, 0xc0, !PT ;  /* 0x7ff0000029027812 */ /* 0x000fe200078ec0ff */
[----:B------:R-:W-:Y:S01]  /*41a0*/  @!P0 DMUL R14, R8, 8.98846567431157953865e+307 ;  /* 0x7fe00000080e8828 */ /* 0x000fe20000000000 */
[----:B------:R-:W-:Y:S01]  /*41b0*/  LOP3.LUT R5, R3, 0x7ff00000, RZ, 0xc0, !PT ;  /* 0x7ff0000003057812 */ /* 0x000fe200078ec0ff */
[----:B------:R-:W-:-:S03]  /*41c0*/  IMAD.MOV.U32 R3, RZ, RZ, 0x1ca00000 ;  /* 0x1ca00000ff037424 */ /* 0x000fc600078e00ff */
[C---:B------:R-:W-:Y:S01]  /*41d0*/  ISETP.GE.U32.AND P1, PT, R2.reuse, R5, PT ;  /* 0x000000050200720c */ /* 0x040fe20003f26070 */
[----:B------:R-:W0:Y:S03]  /*41e0*/  MUFU.RCP64H R47, R15 ;  /* 0x0000000f002f7308 */ /* 0x000e260000001800 */
[----:B------:R-:W-:Y:S01]  /*41f0*/  SEL R6, R3, 0x63400000, !P1 ;  /* 0x6340000003067807 */ /* 0x000fe20004800000 */
[----:B------:R-:W-:Y:S01]  /*4200*/  @!P2 IMAD.MOV.U32 R50, RZ, RZ, RZ ;  /* 0x000000ffff32a224 */ /* 0x000fe200078e00ff */
[----:B------:R-:W-:Y:S02]  /*4210*/  @!P2 LOP3.LUT R7, R9, 0x7ff00000, RZ, 0xc0, !PT ;  /* 0x7ff000000907a812 */ /* 0x000fe400078ec0ff */
[----:B------:R-:W-:Y:S02]  /*4220*/  @!P0 LOP3.LUT R5, R15, 0x7ff00000, RZ, 0xc0, !PT ;  /* 0x7ff000000f058812 */ /* 0x000fe400078ec0ff */
[----:B------:R-:W-:-:S02]  /*4230*/  @!P2 ISETP.GE.U32.AND P3, PT, R2, R7, PT ;  /* 0x000000070200a20c */ /* 0x000fc40003f66070 */
[--C-:B------:R-:W-:Y:S02]  /*4240*/  LOP3.LUT R7, R6, 0x800fffff, R41.reuse, 0xf8, !PT ;  /* 0x800fffff06077812 */ /* 0x100fe400078ef829 */
[----:B------:R-:W-:Y:S02]  /*4250*/  @!P2 SEL R4, R3, 0x63400000, !P3 ;  /* 0x634000000304a807 */ /* 0x000fe40005800000 */
[----:B------:R-:W-:Y:S01]  /*4260*/  MOV R6, R40 ;  /* 0x0000002800067202 */ /* 0x000fe20000000f00 */
[----:B0-----:R-:W-:Y:S01]  /*4270*/  DFMA R48, R46, -R14, 1 ;  /* 0x3ff000002e30742b */ /* 0x001fe2000000080e */
[----:B------:R-:W-:-:S04]  /*4280*/  @!P2 LOP3.LUT R4, R4, 0x80000000, R41, 0xf8, !PT ;  /* 0x800000000404a812 */ /* 0x000fc800078ef829 */
[----:B------:R-:W-:-:S03]  /*4290*/  @!P2 LOP3.LUT R51, R4, 0x100000, RZ, 0xfc, !PT ;  /* 0x001000000433a812 */ /* 0x000fc600078efcff */
[----:B------:R-:W-:-:S03]  /*42a0*/  DFMA R48, R48, R48, R48 ;  /* 0x000000303030722b */ /* 0x000fc60000000030 */
[----:B------:R-:W-:-:S05]  /*42b0*/  @!P2 DFMA R6, R6, 2, -R50 ;  /* 0x400000000606a82b */ /* 0x000fca0000000832 */
[----:B------:R-:W-:-:S05]  /*42c0*/  DFMA R46, R46, R48, R46 ;  /* 0x000000302e2e722b */ /* 0x000fca000000002e */
[----:B------:R-:W-:-:S03]  /*42d0*/  @!P2 LOP3.LUT R2, R7, 0x7ff00000, RZ, 0xc0, !PT ;  /* 0x7ff000000702a812 */ /* 0x000fc600078ec0ff */
[----:B------:R-:W-:Y:S02]  /*42e0*/  DFMA R48, R46, -R14, 1 ;  /* 0x3ff000002e30742b */ /* 0x000fe4000000080e */
[----:B------:R-:W-:-:S05]  /*42f0*/  VIADD R4, R2, 0xffffffff ;  /* 0xffffffff02047836 */ /* 0x000fca0000000000 */
[----:B------:R-:W-:Y:S01]  /*4300*/  ISETP.GT.U32.AND P0, PT, R4, 0x7feffffe, PT ;  /* 0x7feffffe0400780c */ /* 0x000fe20003f04070 */
[----:B------:R-:W-:Y:S01]  /*4310*/  DFMA R46, R46, R48, R46 ;  /* 0x000000302e2e722b */ /* 0x000fe2000000002e */
[----:B------:R-:W-:-:S04]  /*4320*/  IADD3 R4, PT, PT, R5, -0x1, RZ ;  /* 0xffffffff05047810 */ /* 0x000fc80007ffe0ff */
[----:B------:R-:W-:-:S03]  /*4330*/  ISETP.GT.U32.OR P0, PT, R4, 0x7feffffe, P0 ;  /* 0x7feffffe0400780c */ /* 0x000fc60000704470 */
[----:B------:R-:W-:-:S08]  /*4340*/  DMUL R48, R46, R6 ;  /* 0x000000062e307228 */ /* 0x000fd00000000000 */
[----:B------:R-:W-:-:S08]  /*4350*/  DFMA R50, R48, -R14, R6 ;  /* 0x8000000e3032722b */ /* 0x000fd00000000006 */
[----:B------:R-:W-:Y:S01]  /*4360*/  DFMA R46, R46, R50, R48 ;  /* 0x000000322e2e722b */ /* 0x000fe20000000030 */
[----:B------:R-:W-:Y:S10]  /*4370*/  @P0 BRA `(.L_x_104) ;  /* 0x0000000000780947 */ /* 0x000ff40003800000 */
[----:B------:R-:W-:Y:S02]  /*4380*/  LOP3.LUT R2, R41, 0x7ff00000, RZ, 0xc0, !PT ;  /* 0x7ff0000029027812 */ /* 0x000fe400078ec0ff */
[----:B------:R-:W-:-:S04]  /*4390*/  LOP3.LUT R5, R9, 0x7ff00000, RZ, 0xc0, !PT ;  /* 0x7ff0000009057812 */ /* 0x000fc800078ec0ff */
[CC--:B------:R-:W-:Y:S02]  /*43a0*/  VIADDMNMX R4, R2.reuse, -R5.reuse, 0xb9600000, !PT ;  /* 0xb960000002047446 */ /* 0x0c0fe40007800905 */
[----:B------:R-:W-:Y:S02]  /*43b0*/  ISETP.GE.U32.AND P0, PT, R2, R5, PT ;  /* 0x000000050200720c */ /* 0x000fe40003f06070 */
[----:B------:R-:W-:Y:S02]  /*43c0*/  VIMNMX R4, PT, PT, R4, 0x46a00000, PT ;  /* 0x46a0000004047848 */ /* 0x000fe40003fe0100 */
[----:B------:R-:W-:-:S05]  /*43d0*/  SEL R3, R3, 0x63400000, !P0 ;  /* 0x6340000003037807 */ /* 0x000fca0004000000 */
[----:B------:R-:W-:Y:S01]  /*43e0*/  IMAD.IADD R3, R4, 0x1, -R3 ;  /* 0x0000000104037824 */ /* 0x000fe200078e0a03 */
[----:B------:R-:W-:-:S03]  /*43f0*/  MOV R4, RZ ;  /* 0x000000ff00047202 */ /* 0x000fc60000000f00 */
[----:B------:R-:W-:-:S06]  /*4400*/  VIADD R5, R3, 0x7fe00000 ;  /* 0x7fe0000003057836 */ /* 0x000fcc0000000000 */
[----:B------:R-:W-:-:S10]  /*4410*/  DMUL R48, R46, R4 ;  /* 0x000000042e307228 */ /* 0x000fd40000000000 */
[----:B------:R-:W-:-:S13]  /*4420*/  FSETP.GTU.AND P0, PT, |R49|, 1.469367938527859385e-39, PT ;  /* 0x001000003100780b */ /* 0x000fda0003f0c200 */
[----:B------:R-:W-:Y:S05]  /*4430*/  @P0 BRA `(.L_x_105) ;  /* 0x0000000000a80947 */ /* 0x000fea0003800000 */
[----:B------:R-:W-:Y:S01]  /*4440*/  DFMA R6, R46, -R14, R6 ;  /* 0x8000000e2e06722b */ /* 0x000fe20000000006 */
[----:B------:R-:W-:-:S09]  /*4450*/  IMAD.MOV.U32 R4, RZ, RZ, RZ ;  /* 0x000000ffff047224 */ /* 0x000fd200078e00ff */
[C---:B------:R-:W-:Y:S02]  /*4460*/  FSETP.NEU.AND P0, PT, R7.reuse, RZ, PT ;  /* 0x000000ff0700720b */ /* 0x040fe40003f0d000 */
[----:B------:R-:W-:-:S04]  /*4470*/  LOP3.LUT R2, R7, 0x80000000, R9, 0x48, !PT ;  /* 0x8000000007027812 */ /* 0x000fc800078e4809 */
[----:B------:R-:W-:-:S07]  /*4480*/  LOP3.LUT R5, R2, R5, RZ, 0xfc, !PT ;  /* 0x0000000502057212 */ /* 0x000fce00078efcff */
[----:B------:R-:W-:Y:S05]  /*4490*/  @!P0 BRA `(.L_x_105) ;  /* 0x0000000000908947 */ /* 0x000fea0003800000 */
[----:B------:R-:W-:Y:S01]  /*44a0*/  IMAD.MOV R7, RZ, RZ, -R3 ;  /* 0x000000ffff077224 */ /* 0x000fe200078e0a03 */
[----:B------:R-:W-:Y:S01]  /*44b0*/  MOV R6, RZ ;  /* 0x000000ff00067202 */ /* 0x000fe20000000f00 */
[----:B------:R-:W-:Y:S01]  /*44c0*/  DMUL.RP R4, R46, R4 ;  /* 0x000000042e047228 */ /* 0x000fe20000008000 */
[----:B------:R-:W-:-:S04]  /*44d0*/  IADD3 R3, PT, PT, -R3, -0x43300000, RZ ;  /* 0xbcd0000003037810 */ /* 0x000fc80007ffe1ff */
[----:B------:R-:W-:-:S05]  /*44e0*/  DFMA R6, R48, -R6, R46 ;  /* 0x800000063006722b */ /* 0x000fca000000002e */
[----:B------:R-:W-:-:S05]  /*44f0*/  LOP3.LUT R2, R5, R2, RZ, 0x3c, !PT ;  /* 0x0000000205027212 */ /* 0x000fca00078e3cff */
[----:B------:R-:W-:-:S04]  /*4500*/  FSETP.NEU.AND P0, PT, |R7|, R3, PT ;  /* 0x000000030700720b */ /* 0x000fc80003f0d200 */
[----:B------:R-:W-:Y:S02]  /*4510*/  FSEL R4, R4, R48, !P0 ;  /* 0x0000003004047208 */ /* 0x000fe40004000000 */
[----:B------:R-:W-:-:S03]  /*4520*/  FSEL R5, R2, R49, !P0 ;  /* 0x0000003102057208 */ /* 0x000fc60004000000 */
[----:B------:R-:W-:Y:S02]  /*4530*/  IMAD.MOV.U32 R48, RZ, RZ, R4 ;  /* 0x000000ffff307224 */ /* 0x000fe400078e0004 */
[----:B------:R-:W-:Y:S01]  /*4540*/  IMAD.MOV.U32 R49, RZ, RZ, R5 ;  /* 0x000000ffff317224 */ /* 0x000fe200078e0005 */
[----:B------:R-:W-:Y:S06]  /*4550*/  BRA `(.L_x_105) ;  /* 0x0000000000607947 */ /* 0x000fec0003800000 */
.L_x_104:
[----:B------:R-:W-:-:S14]  /*4560*/  DSETP.NAN.AND P0, PT, R40, R40, PT ;  /* 0x000000282800722a */ /* 0x000fdc0003f08000 */
[----:B------:R-:W-:Y:S05]  /*4570*/  @P0 BRA `(.L_x_106) ;  /* 0x00000000004c0947 */ /* 0x000fea0003800000 */
[----:B------:R-:W-:-:S14]  /*4580*/  DSETP.NAN.AND P0, PT, R8, R8, PT ;  /* 0x000000080800722a */ /* 0x000fdc0003f08000 */
[----:B------:R-:W-:Y:S05]  /*4590*/  @P0 BRA `(.L_x_107) ;  /* 0x0000000000340947 */ /* 0x000fea0003800000 */
[----:B------:R-:W-:Y:S01]  /*45a0*/  ISETP.NE.AND P0, PT, R2, R5, PT ;  /* 0x000000050200720c */ /* 0x000fe20003f05270 */
[----:B------:R-:W-:Y:S01]  /*45b0*/  IMAD.MOV.U32 R49, RZ, RZ, -0x80000 ;  /* 0xfff80000ff317424 */ /* 0x000fe200078e00ff */
[----:B------:R-:W-:-:S11]  /*45c0*/  MOV R48, 0x0 ;  /* 0x0000000000307802 */ /* 0x000fd60000000f00 */
[----:B------:R-:W-:Y:S05]  /*45d0*/  @!P0 BRA `(.L_x_105) ;  /* 0x0000000000408947 */ /* 0x000fea0003800000 */
[----:B------:R-:W-:Y:S02]  /*45e0*/  ISETP.NE.AND P0, PT, R2, 0x7ff00000, PT ;  /* 0x7ff000000200780c */ /* 0x000fe40003f05270 */
[----:B------:R-:W-:Y:S02]  /*45f0*/  LOP3.LUT R3, R41, 0x80000000, R9, 0x48, !PT ;  /* 0x8000000029037812 */ /* 0x000fe400078e4809 */
[----:B------:R-:W-:-:S13]  /*4600*/  ISETP.EQ.OR P0, PT, R5, RZ, !P0 ;  /* 0x000000ff0500720c */ /* 0x000fda0004702670 */
[----:B------:R-:W-:Y:S01]  /*4610*/  @P0 LOP3.LUT R2, R3, 0x7ff00000, RZ, 0xfc, !PT ;  /* 0x7ff0000003020812 */ /* 0x000fe200078efcff */
[----:B------:R-:W-:Y:S01]  /*4620*/  @!P0 IMAD.MOV.U32 R48, RZ, RZ, RZ ;  /* 0x000000ffff308224 */ /* 0x000fe200078e00ff */
[----:B------:R-:W-:Y:S01]  /*4630*/  @!P0 MOV R49, R3 ;  /* 0x0000000300318202 */ /* 0x000fe20000000f00 */
[----:B------:R-:W-:Y:S02]  /*4640*/  @P0 IMAD.MOV.U32 R48, RZ, RZ, RZ ;  /* 0x000000ffff300224 */ /* 0x000fe400078e00ff */
[----:B------:R-:W-:Y:S01]  /*4650*/  @P0 IMAD.MOV.U32 R49, RZ, RZ, R2 ;  /* 0x000000ffff310224 */ /* 0x000fe200078e0002 */
[----:B------:R-:W-:Y:S06]  /*4660*/  BRA `(.L_x_105) ;  /* 0x00000000001c7947 */ /* 0x000fec0003800000 */
.L_x_107:
[----:B------:R-:W-:Y:S02]  /*4670*/  LOP3.LUT R3, R9, 0x80000, RZ, 0xfc, !PT ;  /* 0x0008000009037812 */ /* 0x000fe400078efcff */
[----:B------:R-:W-:-:S03]  /*4680*/  MOV R48, R8 ;  /* 0x0000000800307202 */ /* 0x000fc60000000f00 */
[----:B------:R-:W-:Y:S01]  /*4690*/  IMAD.MOV.U32 R49, RZ, RZ, R3 ;  /* 0x000000ffff317224 */ /* 0x000fe200078e0003 */
[----:B------:R-:W-:Y:S06]  /*46a0*/  BRA `(.L_x_105) ;  /* 0x00000000000c7947 */ /* 0x000fec0003800000 */
.L_x_106:
[----:B------:R-:W-:Y:S01]  /*46b0*/  LOP3.LUT R3, R41, 0x80000, RZ, 0xfc, !PT ;  /* 0x0008000029037812 */ /* 0x000fe200078efcff */
[----:B------:R-:W-:-:S03]  /*46c0*/  IMAD.MOV.U32 R48, RZ, RZ, R40 ;  /* 0x000000ffff307224 */ /* 0x000fc600078e0028 */
[----:B------:R-:W-:-:S07]  /*46d0*/  MOV R49, R3 ;  /* 0x0000000300317202 */ /* 0x000fce0000000f00 */
.L_x_105:
[----:B------:R-:W-:Y:S05]  /*46e0*/  BSYNC.RECONVERGENT B0 ;  /* 0x0000000000007941 */ /* 0x000fea0003800200 */
.L_x_103:
[----:B------:R-:W-:Y:S01]  /*46f0*/  MOV R4, R0 ;  /* 0x0000000000047202 */ /* 0x000fe20000000f00 */
[----:B------:R-:W-:Y:S02]  /*4700*/  IMAD.MOV.U32 R5, RZ, RZ, 0x0 ;  /* 0x00000000ff057424 */ /* 0x000fe400078e00ff */
[----:B------:R-:W-:Y:S02]  /*4710*/  IMAD.MOV.U32 R2, RZ, RZ, R48 ;  /* 0x000000ffff027224 */ /* 0x000fe400078e0030 */
[----:B------:R-:W-:Y:S01]  /*4720*/  IMAD.MOV.U32 R3, RZ, RZ, R49 ;  /* 0x000000ffff037224 */ /* 0x000fe200078e0031 */
[----:B------:R-:W-:Y:S06]  /*4730*/  RET.REL.NODEC R4 `(_Z11calc_forcesP4Bodyidd) ;  /* 0xffffffb804307950 */ /* 0x000fec0003c3ffff */
        .weak           $__internal_2_$__cuda_sm20_dsqrt_rn_f64_mediumpath_v1
        .type           $__internal_2_$__cuda_sm20_dsqrt_rn_f64_mediumpath_v1,@function
        .size           $__internal_2_$__cuda_sm20_dsqrt_rn_f64_mediumpath_v1,(.L_x_115 - $__internal_2_$__cuda_sm20_dsqrt_rn_f64_mediumpath_v1)
$__internal_2_$__cuda_sm20_dsqrt_rn_f64_mediumpath_v1:
[----:B------:R-:W-:Y:S01]  /*4740*/  ISETP.GE.U32.AND P0, PT, R0, -0x3400000, PT ;  /* 0xfcc000000000780c */ /* 0x000fe20003f06070 */
[----:B------:R-:W-:-:S12]  /*4750*/  BSSY.RECONVERGENT B0, `(.L_x_108) ;  /* 0x0000023000007945 */ /* 0x000fd80003800200 */
[----:B------:R-:W-:Y:S05]  /*4760*/  @!P0 BRA `(.L_x_109) ;  /* 0x0000000000208947 */ /* 0x000fea0003800000 */
[----:B------:R-:W-:-:S10]  /*4770*/  DFMA.RM R4, R6, R2, R4 ;  /* 0x000000020604722b */ /* 0x000fd40000004004 */
[----:B------:R-:W-:-:S05]  /*4780*/  IADD3 R2, P0, PT, R4, 0x1, RZ ;  /* 0x0000000104027810 */ /* 0x000fca0007f1e0ff */
[----:B------:R-:W-:-:S06]  /*4790*/  IMAD.X R3, RZ, RZ, R5, P0 ;  /* 0x000000ffff037224 */ /* 0x000fcc00000e0605 */
[----:B------:R-:W-:-:S08]  /*47a0*/  DFMA.RP R8, -R4, R2, R8 ;  /* 0x000000020408722b */ /* 0x000fd00000008108 */
[----:B------:R-:W-:-:S06]  /*47b0*/  DSETP.GT.AND P0, PT, R8, RZ, PT ;  /* 0x000000ff0800722a */ /* 0x000fcc0003f04000 */
[----:B------:R-:W-:Y:S02]  /*47c0*/  FSEL R2, R2, R4, P0 ;  /* 0x0000000402027208 */ /* 0x000fe40000000000 */
[----:B------:R-:W-:Y:S01]  /*47d0*/  FSEL R3, R3, R5, P0 ;  /* 0x0000000503037208 */ /* 0x000fe20000000000 */
[----:B------:R-:W-:Y:S06]  /*47e0*/  BRA `(.L_x_110) ;  /* 0x0000000000647947 */ /* 0x000fec0003800000 */
.L_x_109:
[----:B------:R-:W-:-:S14]  /*47f0*/  DSETP.NE.AND P0, PT, R8, RZ, PT ;  /* 0x000000ff0800722a */ /* 0x000fdc0003f05000 */
[----:B------:R-:W-:Y:S05]  /*4800*/  @!P0 BRA `(.L_x_111) ;  /* 0x0000000000588947 */ /* 0x000fea0003800000 */
[----:B------:R-:W-:-:S13]  /*4810*/  ISETP.GE.AND P0, PT, R9, RZ, PT ;  /* 0x000000ff0900720c */ /* 0x000fda0003f06270 */
[----:B------:R-:W-:Y:S01]  /*4820*/  @!P0 MOV R2, 0x0 ;  /* 0x0000000000028802 */ /* 0x000fe20000000f00 */
[----:B------:R-:W-:Y:S01]  /*4830*/  @!P0 IMAD.MOV.U32 R3, RZ, RZ, -0x80000 ;  /* 0xfff80000ff038424 */ /* 0x000fe200078e00ff */
[----:B------:R-:W-:Y:S06]  /*4840*/  @!P0 BRA `(.L_x_110) ;  /* 0x00000000004c8947 */ /* 0x000fec0003800000 */
[----:B------:R-:W-:-:S13]  /*4850*/  ISETP.GT.AND P0, PT, R9, 0x7fefffff, PT ;  /* 0x7fefffff0900780c */ /* 0x000fda0003f04270 */
[----:B------:R-:W-:Y:S05]  /*4860*/  @P0 BRA `(.L_x_111) ;  /* 0x0000000000400947 */ /* 0x000fea0003800000 */
[----:B------:R-:W-:Y:S01]  /*4870*/  DMUL R8, R8, 8.11296384146066816958e+31 ;  /* 0x4690000008087828 */ /* 0x000fe20000000000 */
[----:B------:R-:W-:Y:S01]  /*4880*/  IMAD.MOV.U32 R6, RZ, RZ, RZ ;  /* 0x000000ffff067224 */ /* 0x000fe200078e00ff */
[----:B------:R-:W-:Y:S01]  /*4890*/  MOV R2, 0x0 ;  /* 0x0000000000027802 */ /* 0x000fe20000000f00 */
[----:B------:R-:W-:-:S03]  /*48a0*/  IMAD.MOV.U32 R3, RZ, RZ, 0x3fd80000 ;  /* 0x3fd80000ff037424 */ /* 0x000fc600078e00ff */
[----:B------:R-:W0:Y:S02]  /*48b0*/  MUFU.RSQ64H R7, R9 ;  /* 0x0000000900077308 */ /* 0x000e240000001c00 */
[----:B0-----:R-:W-:-:S08]  /*48c0*/  DMUL R4, R6, R6 ;  /* 0x0000000606047228 */ /* 0x001fd00000000000 */
[----:B------:R-:W-:-:S08]  /*48d0*/  DFMA R4, R8, -R4, 1 ;  /* 0x3ff000000804742b */ /* 0x000fd00000000804 */
[----:B------:R-:W-:Y:S02]  /*48e0*/  DFMA R2, R4, R2, 0.5 ;  /* 0x3fe000000402742b */ /* 0x000fe40000000002 */
[----:B------:R-:W-:-:S08]  /*48f0*/  DMUL R4, R6, R4 ;  /* 0x0000000406047228 */ /* 0x000fd00000000000 */
[----:B------:R-:W-:-:S08]  /*4900*/  DFMA R4, R2, R4, R6 ;  /* 0x000000040204722b */ /* 0x000fd00000000006 */
[----:B------:R-:W-:Y:S02]  /*4910*/  DMUL R2, R8, R4 ;  /* 0x0000000408027228 */ /* 0x000fe40000000000 */
[----:B------:R-:W-:-:S06]  /*4920*/  VIADD R5, R5, 0xfff00000 ;  /* 0xfff0000005057836 */ /* 0x000fcc0000000000 */
[----:B------:R-:W-:-:S08]  /*4930*/  DFMA R6, R2, -R2, R8 ;  /* 0x800000020206722b */ /* 0x000fd00000000008 */
[----:B------:R-:W-:-:S10]  /*4940*/  DFMA R2, R4, R6, R2 ;  /* 0x000000060402722b */ /* 0x000fd40000000002 */
[----:B------:R-:W-:Y:S01]  /*4950*/  IADD3 R3, PT, PT, R3, -0x3500000, RZ ;  /* 0xfcb0000003037810 */ /* 0x000fe20007ffe0ff */
[----:B------:R-:W-:Y:S06]  /*4960*/  BRA `(.L_x_110) ;  /* 0x0000000000047947 */ /* 0x000fec0003800000 */
.L_x_111:
[----:B------:R-:W-:-:S11]  /*4970*/  DADD R2, R8, R8 ;  /* 0x0000000008027229 */ /* 0x000fd60000000008 */
.L_x_110:
[----:B------:R-:W-:Y:S05]  /*4980*/  BSYNC.RECONVERGENT B0 ;  /* 0x0000000000007941 */ /* 0x000fea0003800200 */
.L_x_108:
[----:B------:R-:W-:-:S04]  /*4990*/  IMAD.MOV.U32 R15, RZ, RZ, 0x0 ;  /* 0x00000000ff0f7424 */ /* 0x000fc800078e00ff */
[----:B------:R-:W-:Y:S05]  /*49a0*/  RET.REL.NODEC R14 `(_Z11calc_forcesP4Bodyidd) ;  /* 0xffffffb40e947950 */ /* 0x000fea0003c3ffff */
.L_x_112:
        /* <DEDUP_REMOVED lines=13> */
.L_x_115:


//--------------------- .nv.shared.reserved.0     --------------------------
	.section	.nv.shared.reserved.0,"aw",@nobits
	.weak		__nv_reservedSMEM_offset_0_alias
	.size		__nv_reservedSMEM_offset_0_alias, 0, 64
	.other		__nv_reservedSMEM_offset_0_alias,@"STO_CUDA_RESERVED_SHARED STV_DEFAULT"
__nv_reservedSMEM_offset_0_alias:
	.zero		0
	.zero		64


//--------------------- .nv.constant0._Z11move_bodiesP4Bodyid --------------------------
	.section	.nv.constant0._Z11move_bodiesP4Bodyid,"a",@progbits
	.sectionflags	@""
	.align	4
.nv.constant0._Z11move_bodiesP4Bodyid:
	.zero		920


//--------------------- .nv.constant0._Z11calc_forcesP4Bodyidd --------------------------
	.section	.nv.constant0._Z11calc_forcesP4Bodyidd,"a",@progbits
	.sectionflags	@""
	.align	4
.nv.constant0._Z11calc_forcesP4Bodyidd:
	.zero		928


//--------------------- SYMBOLS --------------------------

	.type		.nv.reservedSmem.offset0,@object
	.size		.nv.reservedSmem.offset0,0x4
